// auto-generated by cutlass_sweep.gemm — config: {"arch": "sm_100", "cluster_m": 2, "cluster_n": 2, "dtype": "fp16", "dtype_b": "fp16", "layout": "nt", "stages": 0, "tile_k": 32, "tile_m": 256, "tile_n": 64}
#include "cutlass/cutlass.h"
#include "cutlass/gemm/collective/collective_builder.hpp"
#include "cutlass/gemm/device/gemm_universal_adapter.h"
#include "cutlass/gemm/kernel/gemm_universal.hpp"
#include "cutlass/epilogue/collective/collective_builder.hpp"

using ElemA = cutlass::half_t;
using ElemB = cutlass::half_t;
using ElemCD = cutlass::half_t;
using Acc  = float;
using TileShape    = cute::Shape<cute::_256, cute::_64, cute::_32>;
using ClusterShape = cute::Shape<cute::_2, cute::_2, cute::_1>;

using CollectiveEpilogue = typename cutlass::epilogue::collective::CollectiveBuilder<
    cutlass::arch::Sm100, cutlass::arch::OpClassTensorOp,
    TileShape, ClusterShape,
    cutlass::epilogue::collective::EpilogueTileAuto,
    Acc, Acc,
    ElemCD, cutlass::layout::RowMajor, 128 / cutlass::sizeof_bits<ElemCD>::value,
    ElemCD, cutlass::layout::RowMajor, 128 / cutlass::sizeof_bits<ElemCD>::value,
    cutlass::epilogue::collective::EpilogueScheduleAuto
  >::CollectiveOp;

using CollectiveMainloop = typename cutlass::gemm::collective::CollectiveBuilder<
    cutlass::arch::Sm100, cutlass::arch::OpClassTensorOp,
    ElemA, cutlass::layout::RowMajor, 128 / cutlass::sizeof_bits<ElemA>::value,
    ElemB, cutlass::layout::ColumnMajor, 128 / cutlass::sizeof_bits<ElemB>::value,
    Acc,
    TileShape, ClusterShape,
    cutlass::gemm::collective::StageCountAutoCarveout<static_cast<int>(sizeof(typename CollectiveEpilogue::SharedStorage))>,
    cutlass::gemm::collective::KernelScheduleAuto
  >::CollectiveOp;

using GemmKernel = cutlass::gemm::kernel::GemmUniversal<
    cute::Shape<int,int,int,int>,
    CollectiveMainloop,
    CollectiveEpilogue
>;
using Gemm = cutlass::gemm::device::GemmUniversalAdapter<GemmKernel>;

// Force the device kernel symbol into the cubin without needing a host main.
auto* _anchor = &cutlass::device_kernel<GemmKernel>;


// ===== COMPILED SASS (sm_100a) =====

	.target	sm_100a

	.elftype	@"ET_EXEC"


//--------------------- .note.nv.tkinfo           --------------------------
	.section	.note.nv.tkinfo,"",@"SHT_NOTE"
	.sectionflags	@"SHF_NOTE_NV_TKINFO"
	.tkinfo
        /*0018*/ 	.word	0x00000002
        /*0030*/ 	.string	""
        /*0030*/ 	.string	"ptxas"
        /*0030*/ 	.string	"Cuda compilation tools, release 13.0, V13.0.88"
        /*0030*/ 	.string	"Build cuda_13.0.r13.0/compiler.36424714_0"
        /*0030*/ 	.string	"-arch sm_100a -m 64 "



//--------------------- .note.nv.cuinfo           --------------------------
	.section	.note.nv.cuinfo,"",@"SHT_NOTE"
	.sectionflags	@"SHF_NOTE_NV_CUINFO"
        /*0018*/ 	.short	0x0002
        /*001a*/ 	.short	0x0064
        /*001c*/ 	.short	0x0082
	.zero		2


//--------------------- .nv.info                  --------------------------
	.section	.nv.info,"",@"SHT_CUDA_INFO"
	.align	4


	//----- nvinfo : EIATTR_REGCOUNT
	.align		4
        /*0000*/ 	.byte	0x04, 0x2f
        /*0002*/ 	.short	(.L_19 - .L_18)
	.align		4
.L_18:
        /*0004*/ 	.word	index@(_ZN7cutlass13device_kernelINS_4gemm6kernel13GemmUniversalIN4cute5tupleIJiiiiEEENS1_10collective13CollectiveMmaINS1_35MainloopSm100TmaUmmaWarpSpecializedILi20ELi2ELi4ENS5_IJNS4_1CILi2EEESB_NSA_ILi1EEEEEEEENS5_IJNSA_ILi256EEENSA_ILi64EEENSA_ILi32EEEEEENS_6half_tENS5_IJlSC_lEEESJ_SK_NS4_8TiledMMAINS4_8MMA_AtomIJNS4_26SM100_MMA_F16BF16_2x1SM_SSISJ_SJ_fLi256ELi64ELNS4_4UMMA5MajorE0ELSP_0ELNSO_7ScaleInE0ELSQ_0EEEEEENS4_6LayoutINS5_IJSC_SC_SC_EEENS5_IJNSA_ILi0EEESV_SV_EEEEENS5_IJNS4_10UnderscoreESY_SY_EEEEENS4_28SM100_TMA_2SM_LOAD_MULTICASTENS4_14ComposedLayoutINS4_7SwizzleILi2ELi4ELi3EEENS4_18smem_ptr_flag_bitsILi16EEENST_INS5_IJNSA_ILi8EEESH_EEENS5_IJSH_SC_EEEEEEEvNS4_8identityENS4_18SM100_TMA_2SM_LOADES1B_vS1C_EENS_8epilogue10collective18CollectiveEpilogueINS1F_23Sm100TmaWarpSpecializedILi3ELi2ELi32ELb1ELb0EEEJNS5_IJNSA_ILi128EEESG_SH_EEENS5_IJNST_IS1K_SC_EENST_ISH_SC_EEEEESJ_SK_SJ_SK_NS1F_6fusion15FusionCallbacksIS1J_NS1P_17LinearCombinationISJ_fSJ_fLNS_15FloatRoundStyleE2EEES1L_S1O_JEEENS4_5SM1004TMEM4LOAD26SM100_TMEM_LOAD_32dp32b32xENS4_13SM90_TMA_LOADES1B_NS4_39AutoVectorizingCopyWithAssumedAlignmentILi128EEENS4_14SM90_TMA_STOREES1B_S21_S21_EEEvvEEEEvNT_6ParamsE)
        /*0008*/ 	.word	0x00000078


	//----- nvinfo : EIATTR_FRAME_SIZE
	.align		4
.L_19:
        /*000c*/ 	.byte	0x04, 0x11
        /*000e*/ 	.short	(.L_21 - .L_20)
	.align		4
.L_20:
        /*0010*/ 	.word	index@($__internal_2_$__cuda_sm10x_tcgen05_guardrail_trap_unallocated_columns_being_dealloced)
        /*0014*/ 	.word	0x00000000


	//----- nvinfo : EIATTR_FRAME_SIZE
	.align		4
.L_21:
        /*0018*/ 	.byte	0x04, 0x11
        /*001a*/ 	.short	(.L_23 - .L_22)
	.align		4
.L_22:
        /*001c*/ 	.word	index@($__internal_1_$__cuda_sm10x_tcgen05_guardrail_trap_phase_invalid_during_alloc)
        /*0020*/ 	.word	0x00000000


	//----- nvinfo : EIATTR_FRAME_SIZE
	.align		4
.L_23:
        /*0024*/ 	.byte	0x04, 0x11
        /*0026*/ 	.short	(.L_25 - .L_24)
	.align		4
.L_24:
        /*0028*/ 	.word	index@($__internal_0_$__cuda_sm10x_tcgen05_guardrail_trap_col_being_dealloced_not_returned_by_alloc)
        /*002c*/ 	.word	0x00000000


	//----- nvinfo : EIATTR_FRAME_SIZE
	.align		4
.L_25:
        /*0030*/ 	.byte	0x04, 0x11
        /*0032*/ 	.short	(.L_27 - .L_26)
	.align		4
.L_26:
        /*0034*/ 	.word	index@(_ZN7cutlass13device_kernelINS_4gemm6kernel13GemmUniversalIN4cute5tupleIJiiiiEEENS1_10collective13CollectiveMmaINS1_35MainloopSm100TmaUmmaWarpSpecializedILi20ELi2ELi4ENS5_IJNS4_1CILi2EEESB_NSA_ILi1EEEEEEEENS5_IJNSA_ILi256EEENSA_ILi64EEENSA_ILi32EEEEEENS_6half_tENS5_IJlSC_lEEESJ_SK_NS4_8TiledMMAINS4_8MMA_AtomIJNS4_26SM100_MMA_F16BF16_2x1SM_SSISJ_SJ_fLi256ELi64ELNS4_4UMMA5MajorE0ELSP_0ELNSO_7ScaleInE0ELSQ_0EEEEEENS4_6LayoutINS5_IJSC_SC_SC_EEENS5_IJNSA_ILi0EEESV_SV_EEEEENS5_IJNS4_10UnderscoreESY_SY_EEEEENS4_28SM100_TMA_2SM_LOAD_MULTICASTENS4_14ComposedLayoutINS4_7SwizzleILi2ELi4ELi3EEENS4_18smem_ptr_flag_bitsILi16EEENST_INS5_IJNSA_ILi8EEESH_EEENS5_IJSH_SC_EEEEEEEvNS4_8identityENS4_18SM100_TMA_2SM_LOADES1B_vS1C_EENS_8epilogue10collective18CollectiveEpilogueINS1F_23Sm100TmaWarpSpecializedILi3ELi2ELi32ELb1ELb0EEEJNS5_IJNSA_ILi128EEESG_SH_EEENS5_IJNST_IS1K_SC_EENST_ISH_SC_EEEEESJ_SK_SJ_SK_NS1F_6fusion15FusionCallbacksIS1J_NS1P_17LinearCombinationISJ_fSJ_fLNS_15FloatRoundStyleE2EEES1L_S1O_JEEENS4_5SM1004TMEM4LOAD26SM100_TMEM_LOAD_32dp32b32xENS4_13SM90_TMA_LOADES1B_NS4_39AutoVectorizingCopyWithAssumedAlignmentILi128EEENS4_14SM90_TMA_STOREES1B_S21_S21_EEEvvEEEEvNT_6ParamsE)
        /*0038*/ 	.word	0x00000000


	//----- nvinfo : EIATTR_MIN_STACK_SIZE
	.align		4
.L_27:
        /*003c*/ 	.byte	0x04, 0x12
        /*003e*/ 	.short	(.L_29 - .L_28)
	.align		4
.L_28:
        /*0040*/ 	.word	index@(_ZN7cutlass13device_kernelINS_4gemm6kernel13GemmUniversalIN4cute5tupleIJiiiiEEENS1_10collective13CollectiveMmaINS1_35MainloopSm100TmaUmmaWarpSpecializedILi20ELi2ELi4ENS5_IJNS4_1CILi2EEESB_NSA_ILi1EEEEEEEENS5_IJNSA_ILi256EEENSA_ILi64EEENSA_ILi32EEEEEENS_6half_tENS5_IJlSC_lEEESJ_SK_NS4_8TiledMMAINS4_8MMA_AtomIJNS4_26SM100_MMA_F16BF16_2x1SM_SSISJ_SJ_fLi256ELi64ELNS4_4UMMA5MajorE0ELSP_0ELNSO_7ScaleInE0ELSQ_0EEEEEENS4_6LayoutINS5_IJSC_SC_SC_EEENS5_IJNSA_ILi0EEESV_SV_EEEEENS5_IJNS4_10UnderscoreESY_SY_EEEEENS4_28SM100_TMA_2SM_LOAD_MULTICASTENS4_14ComposedLayoutINS4_7SwizzleILi2ELi4ELi3EEENS4_18smem_ptr_flag_bitsILi16EEENST_INS5_IJNSA_ILi8EEESH_EEENS5_IJSH_SC_EEEEEEEvNS4_8identityENS4_18SM100_TMA_2SM_LOADES1B_vS1C_EENS_8epilogue10collective18CollectiveEpilogueINS1F_23Sm100TmaWarpSpecializedILi3ELi2ELi32ELb1ELb0EEEJNS5_IJNSA_ILi128EEESG_SH_EEENS5_IJNST_IS1K_SC_EENST_ISH_SC_EEEEESJ_SK_SJ_SK_NS1F_6fusion15FusionCallbacksIS1J_NS1P_17LinearCombinationISJ_fSJ_fLNS_15FloatRoundStyleE2EEES1L_S1O_JEEENS4_5SM1004TMEM4LOAD26SM100_TMEM_LOAD_32dp32b32xENS4_13SM90_TMA_LOADES1B_NS4_39AutoVectorizingCopyWithAssumedAlignmentILi128EEENS4_14SM90_TMA_STOREES1B_S21_S21_EEEvvEEEEvNT_6ParamsE)
        /*0044*/ 	.word	0x00000000
.L_29:


//--------------------- .nv.compat                --------------------------
	.section	.nv.compat,"",@"SHT_CUDA_COMPAT_INFO"
	.align	4
        /*0000*/ 	.byte	0x02, 0x09, 0x01, 0x00, 0x02, 0x02, 0x02, 0x00, 0x02, 0x05, 0x05, 0x00, 0x03, 0x07, 0x01, 0x01
        /*0010*/ 	.byte	0x02, 0x03, 0x01, 0x00, 0x02, 0x06, 0x01, 0x00, 0x04, 0x0b, 0x08, 0x00, 0x09, 0x00, 0x00, 0x00
        /*0020*/ 	.byte	0x00, 0x00, 0x00, 0x00


//--------------------- .nv.info._ZN7cutlass13device_kernelINS_4gemm6kernel13GemmUniversalIN4cute5tupleIJiiiiEEENS1_10collective13CollectiveMmaINS1_35MainloopSm100TmaUmmaWarpSpecializedILi20ELi2ELi4ENS5_IJNS4_1CILi2EEESB_NSA_ILi1EEEEEEEENS5_IJNSA_ILi256EEENSA_ILi64EEENSA_ILi32EEEEEENS_6half_tENS5_IJlSC_lEEESJ_SK_NS4_8TiledMMAINS4_8MMA_AtomIJNS4_26SM100_MMA_F16BF16_2x1SM_SSISJ_SJ_fLi256ELi64ELNS4_4UMMA5MajorE0ELSP_0ELNSO_7ScaleInE0ELSQ_0EEEEEENS4_6LayoutINS5_IJSC_SC_SC_EEENS5_IJNSA_ILi0EEESV_SV_EEEEENS5_IJNS4_10UnderscoreESY_SY_EEEEENS4_28SM100_TMA_2SM_LOAD_MULTICASTENS4_14ComposedLayoutINS4_7SwizzleILi2ELi4ELi3EEENS4_18smem_ptr_flag_bitsILi16EEENST_INS5_IJNSA_ILi8EEESH_EEENS5_IJSH_SC_EEEEEEEvNS4_8identityENS4_18SM100_TMA_2SM_LOADES1B_vS1C_EENS_8epilogue10collective18CollectiveEpilogueINS1F_23Sm100TmaWarpSpecializedILi3ELi2ELi32ELb1ELb0EEEJNS5_IJNSA_ILi128EEESG_SH_EEENS5_IJNST_IS1K_SC_EENST_ISH_SC_EEEEESJ_SK_SJ_SK_NS1F_6fusion15FusionCallbacksIS1J_NS1P_17LinearCombinationISJ_fSJ_fLNS_15FloatRoundStyleE2EEES1L_S1O_JEEENS4_5SM1004TMEM4LOAD26SM100_TMEM_LOAD_32dp32b32xENS4_13SM90_TMA_LOADES1B_NS4_39AutoVectorizingCopyWithAssumedAlignmentILi128EEENS4_14SM90_TMA_STOREES1B_S21_S21_EEEvvEEEEvNT_6ParamsE --------------------------
	.section	.nv.info._ZN7cutlass13device_kernelINS_4gemm6kernel13GemmUniversalIN4cute5tupleIJiiiiEEENS1_10collective13CollectiveMmaINS1_35MainloopSm100TmaUmmaWarpSpecializedILi20ELi2ELi4ENS5_IJNS4_1CILi2EEESB_NSA_ILi1EEEEEEEENS5_IJNSA_ILi256EEENSA_ILi64EEENSA_ILi32EEEEEENS_6half_tENS5_IJlSC_lEEESJ_SK_NS4_8TiledMMAINS4_8MMA_AtomIJNS4_26SM100_MMA_F16BF16_2x1SM_SSISJ_SJ_fLi256ELi64ELNS4_4UMMA5MajorE0ELSP_0ELNSO_7ScaleInE0ELSQ_0EEEEEENS4_6LayoutINS5_IJSC_SC_SC_EEENS5_IJNSA_ILi0EEESV_SV_EEEEENS5_IJNS4_10UnderscoreESY_SY_EEEEENS4_28SM100_TMA_2SM_LOAD_MULTICASTENS4_14ComposedLayoutINS4_7SwizzleILi2ELi4ELi3EEENS4_18smem_ptr_flag_bitsILi16EEENST_INS5_IJNSA_ILi8EEESH_EEENS5_IJSH_SC_EEEEEEEvNS4_8identityENS4_18SM100_TMA_2SM_LOADES1B_vS1C_EENS_8epilogue10collective18CollectiveEpilogueINS1F_23Sm100TmaWarpSpecializedILi3ELi2ELi32ELb1ELb0EEEJNS5_IJNSA_ILi128EEESG_SH_EEENS5_IJNST_IS1K_SC_EENST_ISH_SC_EEEEESJ_SK_SJ_SK_NS1F_6fusion15FusionCallbacksIS1J_NS1P_17LinearCombinationISJ_fSJ_fLNS_15FloatRoundStyleE2EEES1L_S1O_JEEENS4_5SM1004TMEM4LOAD26SM100_TMEM_LOAD_32dp32b32xENS4_13SM90_TMA_LOADES1B_NS4_39AutoVectorizingCopyWithAssumedAlignmentILi128EEENS4_14SM90_TMA_STOREES1B_S21_S21_EEEvvEEEEvNT_6ParamsE,"",@"SHT_CUDA_INFO"
	.sectionflags	@""
	.align	4


	//----- nvinfo : EIATTR_CUDA_API_VERSION
	.align		4
        /*0000*/ 	.byte	0x04, 0x37
        /*0002*/ 	.short	(.L_31 - .L_30)
.L_30:
        /*0004*/ 	.word	0x00000082


	//----- nvinfo : EIATTR_KPARAM_INFO
	.align		4
.L_31:
        /*0008*/ 	.byte	0x04, 0x17
        /*000a*/ 	.short	(.L_33 - .L_32)
.L_32:
        /*000c*/ 	.word	0x00000000
        /*0010*/ 	.short	0x0000
        /*0012*/ 	.short	0x0000
        /*0014*/ 	.byte	0x00, 0xf0, 0x01, 0x20


	//----- nvinfo : EIATTR_AT_ENTRY_FRAGMENTS
	.align		4
.L_33:
        /*0018*/ 	.byte	0x04, 0x4f
        /*001a*/ 	.short	(.L_35 - .L_34)


	//   ....[0]....
.L_34:
        /*001c*/ 	.word	0x00000007


	//----- nvinfo : EIATTR_RESERVED_SMEM_USED
	.align		4
.L_35:
        /*0020*/ 	.byte	0x01, 0x41
	.zero		2


	//----- nvinfo : EIATTR_SPARSE_MMA_MASK
	.align		4
        /*0024*/ 	.byte	0x03, 0x50
        /*0026*/ 	.short	0x0000


	//----- nvinfo : EIATTR_TCGEN05_2CTA_USED
	.align		4
        /*0028*/ 	.byte	0x01, 0x52
	.zero		2


	//----- nvinfo : EIATTR_MAXREG_COUNT
	.align		4
        /*002c*/ 	.byte	0x03, 0x1b
        /*002e*/ 	.short	0x00ff


	//----- nvinfo : EIATTR_NUM_BARRIERS
	.align		4
        /*0030*/ 	.byte	0x02, 0x4c
        /*0032*/ 	.byte	0x07
	.zero		1


	//----- nvinfo : EIATTR_EXTERNS
	.align		4
        /*0034*/ 	.byte	0x04, 0x0f
        /*0036*/ 	.short	(.L_37 - .L_36)


	//   ....[0]....
	.align		4
.L_36:
        /*0038*/ 	.word	index@(__assertfail)


	//----- nvinfo : EIATTR_MERCURY_ISA_VERSION
	.align		4
.L_37:
        /*003c*/ 	.byte	0x03, 0x5f
        /*003e*/ 	.short	0x0101


	//----- nvinfo : EIATTR_INT_WARP_WIDE_INSTR_OFFSETS
	.align		4
        /*0040*/ 	.byte	0x04, 0x31
        /*0042*/ 	.short	(.L_39 - .L_38)


	//   ....[0]....
.L_38:
        /*0044*/ 	.word	0x00000ff0


	//   ....[1]....
        /*0048*/ 	.word	0x000010a0


	//   ....[2]....
        /*004c*/ 	.word	0x00004de0


	//   ....[3]....
        /*0050*/ 	.word	0x00004e00


	//   ....[4]....
        /*0054*/ 	.word	0x00004e30


	//   ....[5]....
        /*0058*/ 	.word	0x00005a10


	//   ....[6]....
        /*005c*/ 	.word	0x00005a90


	//   ....[7]....
        /*0060*/ 	.word	0x00005ba0


	//   ....[8]....
        /*0064*/ 	.word	0x00005cb0


	//----- nvinfo : EIATTR_COOP_GROUP_MASK_REGIDS
	.align		4
.L_39:
        /*0068*/ 	.byte	0x04, 0x29
        /*006a*/ 	.short	(.L_41 - .L_40)


	//   ....[0]....
.L_40:
        /*006c*/ 	.word	0xffffffff


	//   ....[1]....
        /*0070*/ 	.word	0xffffffff


	//   ....[2]....
        /*0074*/ 	.word	0xffffffff


	//   ....[3]....
        /*0078*/ 	.word	0xffffffff


	//   ....[4]....
        /*007c*/ 	.word	0xffffffff


	//   ....[5]....
        /*0080*/ 	.word	0xffffffff


	//   ....[6]....
        /*0084*/ 	.word	0xffffffff


	//   ....[7]....
        /*0088*/ 	.word	0xffffffff


	//   ....[8]....
        /*008c*/ 	.word	0xffffffff


	//   ....[9]....
        /*0090*/ 	.word	0xffffffff


	//   ....[10]....
        /*0094*/ 	.word	0xffffffff


	//   ....[11]....
        /*0098*/ 	.word	0xffffffff


	//   ....[12]....
        /*009c*/ 	.word	0xffffffff


	//   ....[13]....
        /*00a0*/ 	.word	0xffffffff


	//----- nvinfo : EIATTR_COOP_GROUP_INSTR_OFFSETS
	.align		4
.L_41:
        /*00a4*/ 	.byte	0x04, 0x28
        /*00a6*/ 	.short	(.L_43 - .L_42)


	//   ....[0]....
.L_42:
        /*00a8*/ 	.word	0x000000b0


	//   ....[1]....
        /*00ac*/ 	.word	0x00000520


	//   ....[2]....
        /*00b0*/ 	.word	0x00000920


	//   ....[3]....
        /*00b4*/ 	.word	0x00000aa0


	//   ....[4]....
        /*00b8*/ 	.word	0x00000ba0


	//   ....[5]....
        /*00bc*/ 	.word	0x00000d10


	//   ....[6]....
        /*00c0*/ 	.word	0x00000eb0


	//   ....[7]....
        /*00c4*/ 	.word	0x00001110


	//   ....[8]....
        /*00c8*/ 	.word	0x000024b0


	//   ....[9]....
        /*00cc*/ 	.word	0x00003ca0


	//   ....[10]....
        /*00d0*/ 	.word	0x00004170


	//   ....[11]....
        /*00d4*/ 	.word	0x000041a0


	//   ....[12]....
        /*00d8*/ 	.word	0x00004ce0


	//   ....[13]....
        /*00dc*/ 	.word	0x00004ef0


	//----- nvinfo : EIATTR_VRC_CTA_INIT_COUNT
	.align		4
.L_43:
        /*00e0*/ 	.byte	0x02, 0x4a
        /*00e2*/ 	.byte	0x80
	.zero		1


	//----- nvinfo : EIATTR_SYSCALL_OFFSETS
	.align		4
        /*00e4*/ 	.byte	0x04, 0x46
        /*00e6*/ 	.short	(.L_45 - .L_44)


	//   ....[0]....
.L_44:
        /*00e8*/ 	.word	0x00006990


	//   ....[1]....
        /*00ec*/ 	.word	0x00006a80


	//   ....[2]....
        /*00f0*/ 	.word	0x00007320


	//   ....[3]....
        /*00f4*/ 	.word	0x00007ff0


	//----- nvinfo : EIATTR_MBARRIER_INSTR_OFFSETS
	.align		4
.L_45:
        /*00f8*/ 	.byte	0x04, 0x39
        /*00fa*/ 	.short	(.L_47 - .L_46)


	//   ....[0]....
.L_46:
        /*00fc*/ 	.word	0x00000680
        /*0100*/ 	.word	0x000000ff
        /*0104*/ 	.word	0x00000000
        /*0108*/ 	.short	0x0100
        /*010a*/ 	.byte	0x04
	.zero		1


	//   ....[1]....
        /*010c*/ 	.word	0x00000690
        /*0110*/ 	.word	0x000000ff
        /*0114*/ 	.word	0x000000a0
        /*0118*/ 	.short	0x0100
        /*011a*/ 	.byte	0x04
	.zero		1


	//   ....[2]....
        /*011c*/ 	.word	0x000006a0
        /*0120*/ 	.word	0x000000ff
        /*0124*/ 	.word	0x00000008
        /*0128*/ 	.short	0x0100
        /*012a*/ 	.byte	0x04
	.zero		1


	//   ....[3]....
        /*012c*/ 	.word	0x000006b0
        /*0130*/ 	.word	0x000000ff
        /*0134*/ 	.word	0x000000a8
        /*0138*/ 	.short	0x0100
        /*013a*/ 	.byte	0x04
	.zero		1


	//   ....[4]....
        /*013c*/ 	.word	0x000006c0
        /*0140*/ 	.word	0x000000ff
        /*0144*/ 	.word	0x00000010
        /*0148*/ 	.short	0x0100
        /*014a*/ 	.byte	0x04
	.zero		1


	//   ....[5]....
        /*014c*/ 	.word	0x000006d0
        /*0150*/ 	.word	0x000000ff
        /*0154*/ 	.word	0x000000b0
        /*0158*/ 	.short	0x0100
        /*015a*/ 	.byte	0x04
	.zero		1


	//   ....[6]....
        /*015c*/ 	.word	0x000006e0
        /*0160*/ 	.word	0x000000ff
        /*0164*/ 	.word	0x00000018
        /*0168*/ 	.short	0x0100
        /*016a*/ 	.byte	0x04
	.zero		1


	//   ....[7]....
        /*016c*/ 	.word	0x000006f0
        /*0170*/ 	.word	0x000000ff
        /*0174*/ 	.word	0x000000b8
        /*0178*/ 	.short	0x0100
        /*017a*/ 	.byte	0x04
	.zero		1


	//   ....[8]....
        /*017c*/ 	.word	0x00000700
        /*0180*/ 	.word	0x000000ff
        /*0184*/ 	.word	0x00000020
        /*0188*/ 	.short	0x0100
        /*018a*/ 	.byte	0x04
	.zero		1


	//   ....[9]....
        /*018c*/ 	.word	0x00000710
        /*0190*/ 	.word	0x000000ff
        /*0194*/ 	.word	0x000000c0
        /*0198*/ 	.short	0x0100
        /*019a*/ 	.byte	0x04
	.zero		1


	//   ....[10]....
        /*019c*/ 	.word	0x00000720
        /*01a0*/ 	.word	0x000000ff
        /*01a4*/ 	.word	0x00000028
        /*01a8*/ 	.short	0x0100
        /*01aa*/ 	.byte	0x04
	.zero		1


	//   ....[11]....
        /*01ac*/ 	.word	0x00000730
        /*01b0*/ 	.word	0x000000ff
        /*01b4*/ 	.word	0x000000c8
        /*01b8*/ 	.short	0x0100
        /*01ba*/ 	.byte	0x04
	.zero		1


	//   ....[12]....
        /*01bc*/ 	.word	0x00000740
        /*01c0*/ 	.word	0x000000ff
        /*01c4*/ 	.word	0x00000030
        /*01c8*/ 	.short	0x0100
        /*01ca*/ 	.byte	0x04
	.zero		1


	//   ....[13]....
        /*01cc*/ 	.word	0x00000750
        /*01d0*/ 	.word	0x000000ff
        /*01d4*/ 	.word	0x000000d0
        /*01d8*/ 	.short	0x0100
        /*01da*/ 	.byte	0x04
	.zero		1


	//   ....[14]....
        /*01dc*/ 	.word	0x00000760
        /*01e0*/ 	.word	0x000000ff
        /*01e4*/ 	.word	0x00000038
        /*01e8*/ 	.short	0x0100
        /*01ea*/ 	.byte	0x04
	.zero		1


	//   ....[15]....
        /*01ec*/ 	.word	0x00000770
        /*01f0*/ 	.word	0x000000ff
        /*01f4*/ 	.word	0x000000d8
        /*01f8*/ 	.short	0x0100
        /*01fa*/ 	.byte	0x04
	.zero		1


	//   ....[16]....
        /*01fc*/ 	.word	0x00000780
        /*0200*/ 	.word	0x000000ff
        /*0204*/ 	.word	0x00000040
        /*0208*/ 	.short	0x0100
        /*020a*/ 	.byte	0x04
	.zero		1


	//   ....[17]....
        /*020c*/ 	.word	0x00000790
        /*0210*/ 	.word	0x000000ff
        /*0214*/ 	.word	0x000000e0
        /*0218*/ 	.short	0x0100
        /*021a*/ 	.byte	0x04
	.zero		1


	//   ....[18]....
        /*021c*/ 	.word	0x000007a0
        /*0220*/ 	.word	0x000000ff
        /*0224*/ 	.word	0x00000048
        /*0228*/ 	.short	0x0100
        /*022a*/ 	.byte	0x04
	.zero		1


	//   ....[19]....
        /*022c*/ 	.word	0x000007b0
        /*0230*/ 	.word	0x000000ff
        /*0234*/ 	.word	0x000000e8
        /*0238*/ 	.short	0x0100
        /*023a*/ 	.byte	0x04
	.zero		1


	//   ....[20]....
        /*023c*/ 	.word	0x000007c0
        /*0240*/ 	.word	0x000000ff
        /*0244*/ 	.word	0x00000050
        /*0248*/ 	.short	0x0100
        /*024a*/ 	.byte	0x04
	.zero		1


	//   ....[21]....
        /*024c*/ 	.word	0x000007d0
        /*0250*/ 	.word	0x000000ff
        /*0254*/ 	.word	0x000000f0
        /*0258*/ 	.short	0x0100
        /*025a*/ 	.byte	0x04
	.zero		1


	//   ....[22]....
        /*025c*/ 	.word	0x000007e0
        /*0260*/ 	.word	0x000000ff
        /*0264*/ 	.word	0x00000058
        /*0268*/ 	.short	0x0100
        /*026a*/ 	.byte	0x04
	.zero		1


	//   ....[23]....
        /*026c*/ 	.word	0x000007f0
        /*0270*/ 	.word	0x000000ff
        /*0274*/ 	.word	0x000000f8
        /*0278*/ 	.short	0x0100
        /*027a*/ 	.byte	0x04
	.zero		1


	//   ....[24]....
        /*027c*/ 	.word	0x00000800
        /*0280*/ 	.word	0x000000ff
        /*0284*/ 	.word	0x00000060
        /*0288*/ 	.short	0x0100
        /*028a*/ 	.byte	0x04
	.zero		1


	//   ....[25]....
        /*028c*/ 	.word	0x00000810
        /*0290*/ 	.word	0x000000ff
        /*0294*/ 	.word	0x00000100
        /*0298*/ 	.short	0x0100
        /*029a*/ 	.byte	0x04
	.zero		1


	//   ....[26]....
        /*029c*/ 	.word	0x00000820
        /*02a0*/ 	.word	0x000000ff
        /*02a4*/ 	.word	0x00000068
        /*02a8*/ 	.short	0x0100
        /*02aa*/ 	.byte	0x04
	.zero		1


	//   ....[27]....
        /*02ac*/ 	.word	0x00000830
        /*02b0*/ 	.word	0x000000ff
        /*02b4*/ 	.word	0x00000108
        /*02b8*/ 	.short	0x0100
        /*02ba*/ 	.byte	0x04
	.zero		1


	//   ....[28]....
        /*02bc*/ 	.word	0x00000840
        /*02c0*/ 	.word	0x000000ff
        /*02c4*/ 	.word	0x00000070
        /*02c8*/ 	.short	0x0100
        /*02ca*/ 	.byte	0x04
	.zero		1


	//   ....[29]....
        /*02cc*/ 	.word	0x00000850
        /*02d0*/ 	.word	0x000000ff
        /*02d4*/ 	.word	0x00000110
        /*02d8*/ 	.short	0x0100
        /*02da*/ 	.byte	0x04
	.zero		1


	//   ....[30]....
        /*02dc*/ 	.word	0x00000860
        /*02e0*/ 	.word	0x000000ff
        /*02e4*/ 	.word	0x00000078
        /*02e8*/ 	.short	0x0100
        /*02ea*/ 	.byte	0x04
	.zero		1


	//   ....[31]....
        /*02ec*/ 	.word	0x00000870
        /*02f0*/ 	.word	0x000000ff
        /*02f4*/ 	.word	0x00000118
        /*02f8*/ 	.short	0x0100
        /*02fa*/ 	.byte	0x04
	.zero		1


	//   ....[32]....
        /*02fc*/ 	.word	0x00000880
        /*0300*/ 	.word	0x000000ff
        /*0304*/ 	.word	0x00000080
        /*0308*/ 	.short	0x0100
        /*030a*/ 	.byte	0x04
	.zero		1


	//   ....[33]....
        /*030c*/ 	.word	0x00000890
        /*0310*/ 	.word	0x000000ff
        /*0314*/ 	.word	0x00000120
        /*0318*/ 	.short	0x0100
        /*031a*/ 	.byte	0x04
	.zero		1


	//   ....[34]....
        /*031c*/ 	.word	0x000008a0
        /*0320*/ 	.word	0x000000ff
        /*0324*/ 	.word	0x00000088
        /*0328*/ 	.short	0x0100
        /*032a*/ 	.byte	0x04
	.zero		1


	//   ....[35]....
        /*032c*/ 	.word	0x000008b0
        /*0330*/ 	.word	0x000000ff
        /*0334*/ 	.word	0x00000128
        /*0338*/ 	.short	0x0100
        /*033a*/ 	.byte	0x04
	.zero		1


	//   ....[36]....
        /*033c*/ 	.word	0x000008c0
        /*0340*/ 	.word	0x000000ff
        /*0344*/ 	.word	0x00000090
        /*0348*/ 	.short	0x0100
        /*034a*/ 	.byte	0x04
	.zero		1


	//   ....[37]....
        /*034c*/ 	.word	0x000008d0
        /*0350*/ 	.word	0x000000ff
        /*0354*/ 	.word	0x00000130
        /*0358*/ 	.short	0x0100
        /*035a*/ 	.byte	0x04
	.zero		1


	//   ....[38]....
        /*035c*/ 	.word	0x000008e0
        /*0360*/ 	.word	0x000000ff
        /*0364*/ 	.word	0x00000098
        /*0368*/ 	.short	0x0100
        /*036a*/ 	.byte	0x04
	.zero		1


	//   ....[39]....
        /*036c*/ 	.word	0x000008f0
        /*0370*/ 	.word	0x000000ff
        /*0374*/ 	.word	0x00000138
        /*0378*/ 	.short	0x0100
        /*037a*/ 	.byte	0x04
	.zero		1


	//   ....[40]....
        /*037c*/ 	.word	0x00000a30
        /*0380*/ 	.word	0x000000ff
        /*0384*/ 	.word	0x00000140
        /*0388*/ 	.short	0x0100
        /*038a*/ 	.byte	0x04
	.zero		1


	//   ....[41]....
        /*038c*/ 	.word	0x00000a40
        /*0390*/ 	.word	0x000000ff
        /*0394*/ 	.word	0x00000158
        /*0398*/ 	.short	0x0100
        /*039a*/ 	.byte	0x04
	.zero		1


	//   ....[42]....
        /*039c*/ 	.word	0x00000a50
        /*03a0*/ 	.word	0x000000ff
        /*03a4*/ 	.word	0x00000148
        /*03a8*/ 	.short	0x0100
        /*03aa*/ 	.byte	0x04
	.zero		1


	//   ....[43]....
        /*03ac*/ 	.word	0x00000a60
        /*03b0*/ 	.word	0x000000ff
        /*03b4*/ 	.word	0x00000160
        /*03b8*/ 	.short	0x0100
        /*03ba*/ 	.byte	0x04
	.zero		1


	//   ....[44]....
        /*03bc*/ 	.word	0x00000a70
        /*03c0*/ 	.word	0x000000ff
        /*03c4*/ 	.word	0x00000150
        /*03c8*/ 	.short	0x0100
        /*03ca*/ 	.byte	0x04
	.zero		1


	//   ....[45]....
        /*03cc*/ 	.word	0x00000a80
        /*03d0*/ 	.word	0x000000ff
        /*03d4*/ 	.word	0x00000168
        /*03d8*/ 	.short	0x0100
        /*03da*/ 	.byte	0x04
	.zero		1


	//   ....[46]....
        /*03dc*/ 	.word	0x00000b70
        /*03e0*/ 	.word	0x000000ff
        /*03e4*/ 	.word	0x00000170
        /*03e8*/ 	.short	0x0100
        /*03ea*/ 	.byte	0x06
	.zero		1


	//   ....[47]....
        /*03ec*/ 	.word	0x00000b80
        /*03f0*/ 	.word	0x000000ff
        /*03f4*/ 	.word	0x00000178
        /*03f8*/ 	.short	0x0100
        /*03fa*/ 	.byte	0x06
	.zero		1


	//   ....[48]....
        /*03fc*/ 	.word	0x00000cc0
        /*0400*/ 	.word	0x000000ff
        /*0404*/ 	.word	0x00000180
        /*0408*/ 	.short	0x0100
        /*040a*/ 	.byte	0x06
	.zero		1


	//   ....[49]....
        /*040c*/ 	.word	0x00000cd0
        /*0410*/ 	.word	0x000000ff
        /*0414*/ 	.word	0x00000190
        /*0418*/ 	.short	0x0100
        /*041a*/ 	.byte	0x06
	.zero		1


	//   ....[50]....
        /*041c*/ 	.word	0x00000ce0
        /*0420*/ 	.word	0x000000ff
        /*0424*/ 	.word	0x00000188
        /*0428*/ 	.short	0x0100
        /*042a*/ 	.byte	0x06
	.zero		1


	//   ....[51]....
        /*042c*/ 	.word	0x00000cf0
        /*0430*/ 	.word	0x000000ff
        /*0434*/ 	.word	0x00000198
        /*0438*/ 	.short	0x0100
        /*043a*/ 	.byte	0x06
	.zero		1


	//   ....[52]....
        /*043c*/ 	.word	0x00000e20
        /*0440*/ 	.word	0x000000ff
        /*0444*/ 	.word	0x000001a0
        /*0448*/ 	.short	0x0100
        /*044a*/ 	.byte	0x04
	.zero		1


	//   ....[53]....
        /*044c*/ 	.word	0x00000e30
        /*0450*/ 	.word	0x000000ff
        /*0454*/ 	.word	0x000001c0
        /*0458*/ 	.short	0x0100
        /*045a*/ 	.byte	0x04
	.zero		1


	//   ....[54]....
        /*045c*/ 	.word	0x00000e40
        /*0460*/ 	.word	0x000000ff
        /*0464*/ 	.word	0x000001a8
        /*0468*/ 	.short	0x0100
        /*046a*/ 	.byte	0x04
	.zero		1


	//   ....[55]....
        /*046c*/ 	.word	0x00000e50
        /*0470*/ 	.word	0x000000ff
        /*0474*/ 	.word	0x000001c8
        /*0478*/ 	.short	0x0100
        /*047a*/ 	.byte	0x04
	.zero		1


	//   ....[56]....
        /*047c*/ 	.word	0x00000e60
        /*0480*/ 	.word	0x000000ff
        /*0484*/ 	.word	0x000001b0
        /*0488*/ 	.short	0x0100
        /*048a*/ 	.byte	0x04
	.zero		1


	//   ....[57]....
        /*048c*/ 	.word	0x00000e70
        /*0490*/ 	.word	0x000000ff
        /*0494*/ 	.word	0x000001d0
        /*0498*/ 	.short	0x0100
        /*049a*/ 	.byte	0x04
	.zero		1


	//   ....[58]....
        /*049c*/ 	.word	0x00000e80
        /*04a0*/ 	.word	0x000000ff
        /*04a4*/ 	.word	0x000001b8
        /*04a8*/ 	.short	0x0100
        /*04aa*/ 	.byte	0x04
	.zero		1


	//   ....[59]....
        /*04ac*/ 	.word	0x00000e90
        /*04b0*/ 	.word	0x000000ff
        /*04b4*/ 	.word	0x000001d8
        /*04b8*/ 	.short	0x0100
        /*04ba*/ 	.byte	0x04
	.zero		1


	//   ....[60]....
        /*04bc*/ 	.word	0x00000f90
        /*04c0*/ 	.word	0x000000ff
        /*04c4*/ 	.word	0x000001e0
        /*04c8*/ 	.short	0x0100
        /*04ca*/ 	.byte	0x04
	.zero		1


	//   ....[61]....
        /*04cc*/ 	.word	0x00000fa0
        /*04d0*/ 	.word	0x000000ff
        /*04d4*/ 	.word	0x000001f0
        /*04d8*/ 	.short	0x0100
        /*04da*/ 	.byte	0x04
	.zero		1


	//   ....[62]....
        /*04dc*/ 	.word	0x00000fb0
        /*04e0*/ 	.word	0x000000ff
        /*04e4*/ 	.word	0x000001e8
        /*04e8*/ 	.short	0x0100
        /*04ea*/ 	.byte	0x04
	.zero		1


	//   ....[63]....
        /*04ec*/ 	.word	0x00000fc0
        /*04f0*/ 	.word	0x000000ff
        /*04f4*/ 	.word	0x000001f8
        /*04f8*/ 	.short	0x0100
        /*04fa*/ 	.byte	0x04
	.zero		1


	//   ....[64]....
        /*04fc*/ 	.word	0x000010c0
        /*0500*/ 	.word	0x000000ff
        /*0504*/ 	.word	0x00000200
        /*0508*/ 	.short	0x0100
        /*050a*/ 	.byte	0x06
	.zero		1


	//   ....[65]....
        /*050c*/ 	.word	0x00001cf0
        /*0510*/ 	.word	0x00000000
        /*0514*/ 	.word	0x000001f0
        /*0518*/ 	.short	0x010a
        /*051a*/ 	.byte	0xff
	.zero		1


	//   ....[66]....
        /*051c*/ 	.word	0x00001d10
        /*0520*/ 	.word	0x00000000
        /*0524*/ 	.word	0x000001e0
        /*0528*/ 	.short	0x0101
        /*052a*/ 	.byte	0xff
	.zero		1


	//   ....[67]....
        /*052c*/ 	.word	0x00001dc0
        /*0530*/ 	.word	0x000000ff
        /*0534*/ 	.word	0x000000a0
        /*0538*/ 	.short	0x010a
        /*053a*/ 	.byte	0x04
	.zero		1


	//   ....[68]....
        /*053c*/ 	.word	0x00001e90
        /*0540*/ 	.word	0x000000ff
        /*0544*/ 	.word	0x000000a0
        /*0548*/ 	.short	0x010a
        /*054a*/ 	.byte	0x21
	.zero		1


	//   ....[69]....
        /*054c*/ 	.word	0x00002040
        /*0550*/ 	.word	0x000000ff
        /*0554*/ 	.word	0x000000a0
        /*0558*/ 	.short	0x010a
        /*055a*/ 	.byte	0x05
	.zero		1


	//   ....[70]....
        /*055c*/ 	.word	0x00002160
        /*0560*/ 	.word	0x000000ff
        /*0564*/ 	.word	0x00000178
        /*0568*/ 	.short	0x0101
        /*056a*/ 	.byte	0x0d
	.zero		1


	//   ....[71]....
        /*056c*/ 	.word	0x00002180
        /*0570*/ 	.word	0x000000ff
        /*0574*/ 	.word	0x000000a0
        /*0578*/ 	.short	0x010a
        /*057a*/ 	.byte	0x04
	.zero		1


	//   ....[72]....
        /*057c*/ 	.word	0x00002200
        /*0580*/ 	.word	0x000000ff
        /*0584*/ 	.word	0x000000a0
        /*0588*/ 	.short	0x010a
        /*058a*/ 	.byte	0x11
	.zero		1


	//   ....[73]....
        /*058c*/ 	.word	0x000023a0
        /*0590*/ 	.word	0x000000ff
        /*0594*/ 	.word	0x000000a0
        /*0598*/ 	.short	0x010a
        /*059a*/ 	.byte	0x05
	.zero		1


	//   ....[74]....
        /*059c*/ 	.word	0x000024e0
        /*05a0*/ 	.word	0x00000003
        /*05a4*/ 	.word	0x00000180
        /*05a8*/ 	.short	0x010a
        /*05aa*/ 	.byte	0xff
	.zero		1


	//   ....[75]....
        /*05ac*/ 	.word	0x00002630
        /*05b0*/ 	.word	0x00000000
        /*05b4*/ 	.word	0x00000000
        /*05b8*/ 	.short	0x0101
        /*05ba*/ 	.byte	0xff
	.zero		1


	//   ....[76]....
        /*05bc*/ 	.word	0x00002bf0
        /*05c0*/ 	.word	0x000000ff
        /*05c4*/ 	.word	0x00000000
        /*05c8*/ 	.short	0x010a
        /*05ca*/ 	.byte	0x04
	.zero		1


	//   ....[77]....
        /*05cc*/ 	.word	0x00002c80
        /*05d0*/ 	.word	0x000000ff
        /*05d4*/ 	.word	0x00000000
        /*05d8*/ 	.short	0x010a
        /*05da*/ 	.byte	0x05
	.zero		1


	//   ....[78]....
        /*05dc*/ 	.word	0x00002d10
        /*05e0*/ 	.word	0x000000ff
        /*05e4*/ 	.word	0x00000000
        /*05e8*/ 	.short	0x010a
        /*05ea*/ 	.byte	0x05
	.zero		1


	//   ....[79]....
        /*05ec*/ 	.word	0x00002da0
        /*05f0*/ 	.word	0x000000ff
        /*05f4*/ 	.word	0x00000000
        /*05f8*/ 	.short	0x010a
        /*05fa*/ 	.byte	0x05
	.zero		1


	//   ....[80]....
        /*05fc*/ 	.word	0x00002e30
        /*0600*/ 	.word	0x000000ff
        /*0604*/ 	.word	0x00000000
        /*0608*/ 	.short	0x010a
        /*060a*/ 	.byte	0x05
	.zero		1


	//   ....[81]....
        /*060c*/ 	.word	0x00002ec0
        /*0610*/ 	.word	0x000000ff
        /*0614*/ 	.word	0x00000000
        /*0618*/ 	.short	0x010a
        /*061a*/ 	.byte	0x05
	.zero		1


	//   ....[82]....
        /*061c*/ 	.word	0x00002f50
        /*0620*/ 	.word	0x000000ff
        /*0624*/ 	.word	0x00000000
        /*0628*/ 	.short	0x010a
        /*062a*/ 	.byte	0x05
	.zero		1


	//   ....[83]....
        /*062c*/ 	.word	0x00002fe0
        /*0630*/ 	.word	0x000000ff
        /*0634*/ 	.word	0x00000000
        /*0638*/ 	.short	0x010a
        /*063a*/ 	.byte	0x05
	.zero		1


	//   ....[84]....
        /*063c*/ 	.word	0x00003070
        /*0640*/ 	.word	0x000000ff
        /*0644*/ 	.word	0x00000000
        /*0648*/ 	.short	0x010a
        /*064a*/ 	.byte	0x05
	.zero		1


	//   ....[85]....
        /*064c*/ 	.word	0x00003100
        /*0650*/ 	.word	0x000000ff
        /*0654*/ 	.word	0x00000000
        /*0658*/ 	.short	0x010a
        /*065a*/ 	.byte	0x05
	.zero		1


	//   ....[86]....
        /*065c*/ 	.word	0x00003190
        /*0660*/ 	.word	0x000000ff
        /*0664*/ 	.word	0x00000000
        /*0668*/ 	.short	0x010a
        /*066a*/ 	.byte	0x05
	.zero		1


	//   ....[87]....
        /*066c*/ 	.word	0x00003220
        /*0670*/ 	.word	0x000000ff
        /*0674*/ 	.word	0x00000000
        /*0678*/ 	.short	0x010a
        /*067a*/ 	.byte	0x05
	.zero		1


	//   ....[88]....
        /*067c*/ 	.word	0x000032b0
        /*0680*/ 	.word	0x000000ff
        /*0684*/ 	.word	0x00000000
        /*0688*/ 	.short	0x010a
        /*068a*/ 	.byte	0x05
	.zero		1


	//   ....[89]....
        /*068c*/ 	.word	0x00003340
        /*0690*/ 	.word	0x000000ff
        /*0694*/ 	.word	0x00000000
        /*0698*/ 	.short	0x010a
        /*069a*/ 	.byte	0x05
	.zero		1


	//   ....[90]....
        /*069c*/ 	.word	0x000033d0
        /*06a0*/ 	.word	0x000000ff
        /*06a4*/ 	.word	0x00000000
        /*06a8*/ 	.short	0x010a
        /*06aa*/ 	.byte	0x05
	.zero		1


	//   ....[91]....
        /*06ac*/ 	.word	0x00003460
        /*06b0*/ 	.word	0x000000ff
        /*06b4*/ 	.word	0x00000000
        /*06b8*/ 	.short	0x010a
        /*06ba*/ 	.byte	0x05
	.zero		1


	//   ....[92]....
        /*06bc*/ 	.word	0x000034f0
        /*06c0*/ 	.word	0x000000ff
        /*06c4*/ 	.word	0x00000000
        /*06c8*/ 	.short	0x010a
        /*06ca*/ 	.byte	0x05
	.zero		1


	//   ....[93]....
        /*06cc*/ 	.word	0x00003580
        /*06d0*/ 	.word	0x000000ff
        /*06d4*/ 	.word	0x00000000
        /*06d8*/ 	.short	0x010a
        /*06da*/ 	.byte	0x05
	.zero		1


	//   ....[94]....
        /*06dc*/ 	.word	0x00003610
        /*06e0*/ 	.word	0x000000ff
        /*06e4*/ 	.word	0x00000000
        /*06e8*/ 	.short	0x010a
        /*06ea*/ 	.byte	0x05
	.zero		1


	//   ....[95]....
        /*06ec*/ 	.word	0x000036b0
        /*06f0*/ 	.word	0x00000000
        /*06f4*/ 	.word	0x00000000
        /*06f8*/ 	.short	0x010a
        /*06fa*/ 	.byte	0xff
	.zero		1


	//   ....[96]....
        /*06fc*/ 	.word	0x000037f0
        /*0700*/ 	.word	0x00000000
        /*0704*/ 	.word	0x000001e0
        /*0708*/ 	.short	0x010a
        /*070a*/ 	.byte	0xff
	.zero		1


	//   ....[97]....
        /*070c*/ 	.word	0x00003860
        /*0710*/ 	.word	0x00000004
        /*0714*/ 	.word	0x00000000
        /*0718*/ 	.short	0x0101
        /*071a*/ 	.byte	0xff
	.zero		1


	//   ....[98]....
        /*071c*/ 	.word	0x00003880
        /*0720*/ 	.word	0x000000ff
        /*0724*/ 	.word	0x00000190
        /*0728*/ 	.short	0x010a
        /*072a*/ 	.byte	0x04
	.zero		1


	//   ....[99]....
        /*072c*/ 	.word	0x000039a0
        /*0730*/ 	.word	0x00000000
        /*0734*/ 	.word	0x00000180
        /*0738*/ 	.short	0x010a
        /*073a*/ 	.byte	0xff
	.zero		1


	//   ....[100]....
        /*073c*/ 	.word	0x00003aa0
        /*0740*/ 	.word	0x00000000
        /*0744*/ 	.word	0x00000000
        /*0748*/ 	.short	0x0101
        /*074a*/ 	.byte	0xff
	.zero		1


	//   ....[101]....
        /*074c*/ 	.word	0x00003b30
        /*0750*/ 	.word	0x000000ff
        /*0754*/ 	.word	0x00000190
        /*0758*/ 	.short	0x0106
        /*075a*/ 	.byte	0x04
	.zero		1


	//   ....[102]....
        /*075c*/ 	.word	0x00003b50
        /*0760*/ 	.word	0x000000ff
        /*0764*/ 	.word	0x00000190
        /*0768*/ 	.short	0x010a
        /*076a*/ 	.byte	0x04
	.zero		1


	//   ....[103]....
        /*076c*/ 	.word	0x00003be0
        /*0770*/ 	.word	0x000000ff
        /*0774*/ 	.word	0x00000190
        /*0778*/ 	.short	0x0106
        /*077a*/ 	.byte	0x07
	.zero		1


	//   ....[104]....
        /*077c*/ 	.word	0x00003c20
        /*0780*/ 	.word	0x00000000
        /*0784*/ 	.word	0x00000190
        /*0788*/ 	.short	0x010a
        /*078a*/ 	.byte	0xff
	.zero		1


	//   ....[105]....
        /*078c*/ 	.word	0x00003e70
        /*0790*/ 	.word	0x000000ff
        /*0794*/ 	.word	0x00000008
        /*0798*/ 	.short	0x010a
        /*079a*/ 	.byte	0x05
	.zero		1


	//   ....[106]....
        /*079c*/ 	.word	0x00003e90
        /*07a0*/ 	.word	0x000000ff
        /*07a4*/ 	.word	0x00000008
        /*07a8*/ 	.short	0x010a
        /*07aa*/ 	.byte	0x05
	.zero		1


	//   ....[107]....
        /*07ac*/ 	.word	0x00004020
        /*07b0*/ 	.word	0x000000ff
        /*07b4*/ 	.word	0x00000008
        /*07b8*/ 	.short	0x010a
        /*07ba*/ 	.byte	0x05
	.zero		1


	//   ....[108]....
        /*07bc*/ 	.word	0x00004040
        /*07c0*/ 	.word	0x000000ff
        /*07c4*/ 	.word	0x00000008
        /*07c8*/ 	.short	0x010a
        /*07ca*/ 	.byte	0x05
	.zero		1


	//   ....[109]....
        /*07cc*/ 	.word	0x00004100
        /*07d0*/ 	.word	0x000000ff
        /*07d4*/ 	.word	0x00000000
        /*07d8*/ 	.short	0x0101
        /*07da*/ 	.byte	0x04
	.zero		1


	//   ....[110]....
        /*07dc*/ 	.word	0x00004400
        /*07e0*/ 	.word	0x00000000
        /*07e4*/ 	.word	0x00000180
        /*07e8*/ 	.short	0x010a
        /*07ea*/ 	.byte	0xff
	.zero		1


	//   ....[111]....
        /*07ec*/ 	.word	0x000044c0
        /*07f0*/ 	.word	0x00000000
        /*07f4*/ 	.word	0x00000000
        /*07f8*/ 	.short	0x0101
        /*07fa*/ 	.byte	0xff
	.zero		1


	//   ....[112]....
        /*07fc*/ 	.word	0x00004580
        /*0800*/ 	.word	0x000000ff
        /*0804*/ 	.word	0x00000000
        /*0808*/ 	.short	0x010a
        /*080a*/ 	.byte	0x04
	.zero		1


	//   ....[113]....
        /*080c*/ 	.word	0x00004590
        /*0810*/ 	.word	0x000000ff
        /*0814*/ 	.word	0x000001c0
        /*0818*/ 	.short	0x010a
        /*081a*/ 	.byte	0x17
	.zero		1


	//   ....[114]....
        /*081c*/ 	.word	0x00004640
        /*0820*/ 	.word	0x000000ff
        /*0824*/ 	.word	0x00000000
        /*0828*/ 	.short	0x010a
        /*082a*/ 	.byte	0x05
	.zero		1


	//   ....[115]....
        /*082c*/ 	.word	0x00004780
        /*0830*/ 	.word	0x000000ff
        /*0834*/ 	.word	0x00000000
        /*0838*/ 	.short	0x010a
        /*083a*/ 	.byte	0x04
	.zero		1


	//   ....[116]....
        /*083c*/ 	.word	0x000049d0
        /*0840*/ 	.word	0x000000ff
        /*0844*/ 	.word	0x00000000
        /*0848*/ 	.short	0x010a
        /*084a*/ 	.byte	0x04
	.zero		1


	//   ....[117]....
        /*084c*/ 	.word	0x00004a60
        /*0850*/ 	.word	0x000000ff
        /*0854*/ 	.word	0x00000000
        /*0858*/ 	.short	0x010a
        /*085a*/ 	.byte	0x05
	.zero		1


	//   ....[118]....
        /*085c*/ 	.word	0x00004af0
        /*0860*/ 	.word	0x000000ff
        /*0864*/ 	.word	0x00000000
        /*0868*/ 	.short	0x010a
        /*086a*/ 	.byte	0x05
	.zero		1


	//   ....[119]....
        /*086c*/ 	.word	0x00004b90
        /*0870*/ 	.word	0x00000000
        /*0874*/ 	.word	0x00000000
        /*0878*/ 	.short	0x010a
        /*087a*/ 	.byte	0xff
	.zero		1


	//   ....[120]....
        /*087c*/ 	.word	0x00004bd0
        /*0880*/ 	.word	0x00000000
        /*0884*/ 	.word	0x00000000
        /*0888*/ 	.short	0x010a
        /*088a*/ 	.byte	0xff
	.zero		1


	//   ....[121]....
        /*088c*/ 	.word	0x00004c40
        /*0890*/ 	.word	0x000000ff
        /*0894*/ 	.word	0x00000000
        /*0898*/ 	.short	0x0101
        /*089a*/ 	.byte	0x04
	.zero		1


	//   ....[122]....
        /*089c*/ 	.word	0x00004c80
        /*08a0*/ 	.word	0x000000ff
        /*08a4*/ 	.word	0x00000200
        /*08a8*/ 	.short	0x010a
        /*08aa*/ 	.byte	0x11
	.zero		1


	//   ....[123]....
        /*08ac*/ 	.word	0x00004cd0
        /*08b0*/ 	.word	0x000000ff
        /*08b4*/ 	.word	0x00000000
        /*08b8*/ 	.short	0x0101
        /*08ba*/ 	.byte	0x04
	.zero		1


	//   ....[124]....
        /*08bc*/ 	.word	0x00005140
        /*08c0*/ 	.word	0x0000000c
        /*08c4*/ 	.word	0x00000180
        /*08c8*/ 	.short	0x010a
        /*08ca*/ 	.byte	0xff
	.zero		1


	//   ....[125]....
        /*08cc*/ 	.word	0x000052b0
        /*08d0*/ 	.word	0x00000000
        /*08d4*/ 	.word	0x00000000
        /*08d8*/ 	.short	0x0101
        /*08da*/ 	.byte	0xff
	.zero		1


	//   ....[126]....
        /*08dc*/ 	.word	0x00005730
        /*08e0*/ 	.word	0x000000ff
        /*08e4*/ 	.word	0x00000178
        /*08e8*/ 	.short	0x010a
        /*08ea*/ 	.byte	0x18
	.zero		1


	//   ....[127]....
        /*08ec*/ 	.word	0x000058f0
        /*08f0*/ 	.word	0x000000ff
        /*08f4*/ 	.word	0x00000158
        /*08f8*/ 	.short	0x010a
        /*08fa*/ 	.byte	0x04
	.zero		1


	//   ....[128]....
        /*08fc*/ 	.word	0x00005ad0
        /*0900*/ 	.word	0x000000ff
        /*0904*/ 	.word	0x00000140
        /*0908*/ 	.short	0x010b
        /*090a*/ 	.byte	0x04
	.zero		1


	//   ....[129]....
        /*090c*/ 	.word	0x00005ae0
        /*0910*/ 	.word	0x000000ff
        /*0914*/ 	.word	0x00000000
        /*0918*/ 	.short	0x0101
        /*091a*/ 	.byte	0x14
	.zero		1


	//   ....[130]....
        /*091c*/ 	.word	0x00005af0
        /*0920*/ 	.word	0x000000ff
        /*0924*/ 	.word	0x00000158
        /*0928*/ 	.short	0x010a
        /*092a*/ 	.byte	0x05
	.zero		1


	//   ....[131]....
        /*092c*/ 	.word	0x00005cf0
        /*0930*/ 	.word	0x000000ff
        /*0934*/ 	.word	0x00000140
        /*0938*/ 	.short	0x010b
        /*093a*/ 	.byte	0x05
	.zero		1


	//   ....[132]....
        /*093c*/ 	.word	0x00005d00
        /*0940*/ 	.word	0x000000ff
        /*0944*/ 	.word	0x00000000
        /*0948*/ 	.short	0x0101
        /*094a*/ 	.byte	0x04
	.zero		1


	//   ....[133]....
        /*094c*/ 	.word	0x00005da0
        /*0950*/ 	.word	0x000000ff
        /*0954*/ 	.word	0x00000000
        /*0958*/ 	.short	0x010a
        /*095a*/ 	.byte	0x04
	.zero		1


	//   ....[134]....
        /*095c*/ 	.word	0x00005e30
        /*0960*/ 	.word	0x000000ff
        /*0964*/ 	.word	0x00000000
        /*0968*/ 	.short	0x010a
        /*096a*/ 	.byte	0x05
	.zero		1


	//   ....[135]....
        /*096c*/ 	.word	0x00005ed0
        /*0970*/ 	.word	0x00000000
        /*0974*/ 	.word	0x00000000
        /*0978*/ 	.short	0x010a
        /*097a*/ 	.byte	0xff
	.zero		1


	//   ....[136]....
        /*097c*/ 	.word	0x00006220
        /*0980*/ 	.word	0x00000003
        /*0984*/ 	.word	0x00000180
        /*0988*/ 	.short	0x010a
        /*098a*/ 	.byte	0xff
	.zero		1


	//   ....[137]....
        /*098c*/ 	.word	0x000063a0
        /*0990*/ 	.word	0x00000000
        /*0994*/ 	.word	0x00000000
        /*0998*/ 	.short	0x0101
        /*099a*/ 	.byte	0xff
	.zero		1


	//   ....[138]....
        /*099c*/ 	.word	0x00006f70
        /*09a0*/ 	.word	0x00000000
        /*09a4*/ 	.word	0x00000140
        /*09a8*/ 	.short	0x010a
        /*09aa*/ 	.byte	0xff
	.zero		1


	//   ....[139]....
        /*09ac*/ 	.word	0x00006fe0
        /*09b0*/ 	.word	0x00000059
        /*09b4*/ 	.word	0x000001a0
        /*09b8*/ 	.short	0x010a
        /*09ba*/ 	.byte	0xff
	.zero		1


	//   ....[140]....
        /*09bc*/ 	.word	0x000070d0
        /*09c0*/ 	.word	0x00000000
        /*09c4*/ 	.word	0x00000140
        /*09c8*/ 	.short	0x010a
        /*09ca*/ 	.byte	0xff
	.zero		1


	//   ....[141]....
        /*09cc*/ 	.word	0x00007200
        /*09d0*/ 	.word	0x00000059
        /*09d4*/ 	.word	0x000001a0
        /*09d8*/ 	.short	0x010a
        /*09da*/ 	.byte	0xff
	.zero		1


	//   ....[142]....
        /*09dc*/ 	.word	0x00007d30
        /*09e0*/ 	.word	0x00000000
        /*09e4*/ 	.word	0x00000000
        /*09e8*/ 	.short	0x0101
        /*09ea*/ 	.byte	0xff
	.zero		1


	//   ....[143]....
        /*09ec*/ 	.word	0x00007d40
        /*09f0*/ 	.word	0x00000003
        /*09f4*/ 	.word	0x00000140
        /*09f8*/ 	.short	0x010a
        /*09fa*/ 	.byte	0xff
	.zero		1


	//   ....[144]....
        /*09fc*/ 	.word	0x00007e10
        /*0a00*/ 	.word	0x00000003
        /*0a04*/ 	.word	0x00000140
        /*0a08*/ 	.short	0x010a
        /*0a0a*/ 	.byte	0xff
	.zero		1


	//   ....[145]....
        /*0a0c*/ 	.word	0x000080e0
        /*0a10*/ 	.word	0x00000059
        /*0a14*/ 	.word	0x00000000
        /*0a18*/ 	.short	0x0101
        /*0a1a*/ 	.byte	0xff
	.zero		1


	//   ....[146]....
        /*0a1c*/ 	.word	0x00008ab0
        /*0a20*/ 	.word	0x00000002
        /*0a24*/ 	.word	0x00000000
        /*0a28*/ 	.short	0x0101
        /*0a2a*/ 	.byte	0xff
	.zero		1


	//   ....[147]....
        /*0a2c*/ 	.word	0x00008d70
        /*0a30*/ 	.word	0x000000ff
        /*0a34*/ 	.word	0x00000000
        /*0a38*/ 	.short	0x0101
        /*0a3a*/ 	.byte	0x04
	.zero		1


	//   ....[148]....
        /*0a3c*/ 	.word	0x00008d90
        /*0a40*/ 	.word	0x00000000
        /*0a44*/ 	.word	0x000001f0
        /*0a48*/ 	.short	0x010a
        /*0a4a*/ 	.byte	0xff
	.zero		1


	//   ....[149]....
        /*0a4c*/ 	.word	0x00008df0
        /*0a50*/ 	.word	0x00000000
        /*0a54*/ 	.word	0x000000a0
        /*0a58*/ 	.short	0x010a
        /*0a5a*/ 	.byte	0xff
	.zero		1


	//   ....[150]....
        /*0a5c*/ 	.word	0x00008e50
        /*0a60*/ 	.word	0x00000000
        /*0a64*/ 	.word	0x000000a0
        /*0a68*/ 	.short	0x010a
        /*0a6a*/ 	.byte	0xff
	.zero		1


	//   ....[151]....
        /*0a6c*/ 	.word	0x00008ea0
        /*0a70*/ 	.word	0x00000003
        /*0a74*/ 	.word	0x00000180
        /*0a78*/ 	.short	0x010a
        /*0a7a*/ 	.byte	0xff
	.zero		1


	//   ....[152]....
        /*0a7c*/ 	.word	0x00008f00
        /*0a80*/ 	.word	0x00000000
        /*0a84*/ 	.word	0x00000000
        /*0a88*/ 	.short	0x010a
        /*0a8a*/ 	.byte	0xff
	.zero		1


	//   ....[153]....
        /*0a8c*/ 	.word	0x00008f60
        /*0a90*/ 	.word	0x00000000
        /*0a94*/ 	.word	0x00000000
        /*0a98*/ 	.short	0x010a
        /*0a9a*/ 	.byte	0xff
	.zero		1


	//   ....[154]....
        /*0a9c*/ 	.word	0x00008fc0
        /*0aa0*/ 	.word	0x00000000
        /*0aa4*/ 	.word	0x00000000
        /*0aa8*/ 	.short	0x010a
        /*0aaa*/ 	.byte	0xff
	.zero		1


	//   ....[155]....
        /*0aac*/ 	.word	0x00009020
        /*0ab0*/ 	.word	0x00000000
        /*0ab4*/ 	.word	0x00000000
        /*0ab8*/ 	.short	0x010a
        /*0aba*/ 	.byte	0xff
	.zero		1


	//   ....[156]....
        /*0abc*/ 	.word	0x00009080
        /*0ac0*/ 	.word	0x00000000
        /*0ac4*/ 	.word	0x00000000
        /*0ac8*/ 	.short	0x010a
        /*0aca*/ 	.byte	0xff
	.zero		1


	//   ....[157]....
        /*0acc*/ 	.word	0x000090e0
        /*0ad0*/ 	.word	0x00000000
        /*0ad4*/ 	.word	0x00000000
        /*0ad8*/ 	.short	0x010a
        /*0ada*/ 	.byte	0xff
	.zero		1


	//   ....[158]....
        /*0adc*/ 	.word	0x00009140
        /*0ae0*/ 	.word	0x00000000
        /*0ae4*/ 	.word	0x00000000
        /*0ae8*/ 	.short	0x010a
        /*0aea*/ 	.byte	0xff
	.zero		1


	//   ....[159]....
        /*0aec*/ 	.word	0x000091a0
        /*0af0*/ 	.word	0x00000000
        /*0af4*/ 	.word	0x00000000
        /*0af8*/ 	.short	0x010a
        /*0afa*/ 	.byte	0xff
	.zero		1


	//   ....[160]....
        /*0afc*/ 	.word	0x00009200
        /*0b00*/ 	.word	0x00000000
        /*0b04*/ 	.word	0x00000000
        /*0b08*/ 	.short	0x010a
        /*0b0a*/ 	.byte	0xff
	.zero		1


	//   ....[161]....
        /*0b0c*/ 	.word	0x00009260
        /*0b10*/ 	.word	0x00000000
        /*0b14*/ 	.word	0x00000000
        /*0b18*/ 	.short	0x010a
        /*0b1a*/ 	.byte	0xff
	.zero		1


	//   ....[162]....
        /*0b1c*/ 	.word	0x000092c0
        /*0b20*/ 	.word	0x00000000
        /*0b24*/ 	.word	0x00000000
        /*0b28*/ 	.short	0x010a
        /*0b2a*/ 	.byte	0xff
	.zero		1


	//   ....[163]....
        /*0b2c*/ 	.word	0x00009320
        /*0b30*/ 	.word	0x00000000
        /*0b34*/ 	.word	0x00000000
        /*0b38*/ 	.short	0x010a
        /*0b3a*/ 	.byte	0xff
	.zero		1


	//   ....[164]....
        /*0b3c*/ 	.word	0x00009380
        /*0b40*/ 	.word	0x00000000
        /*0b44*/ 	.word	0x00000000
        /*0b48*/ 	.short	0x010a
        /*0b4a*/ 	.byte	0xff
	.zero		1


	//   ....[165]....
        /*0b4c*/ 	.word	0x000093e0
        /*0b50*/ 	.word	0x00000000
        /*0b54*/ 	.word	0x00000000
        /*0b58*/ 	.short	0x010a
        /*0b5a*/ 	.byte	0xff
	.zero		1


	//   ....[166]....
        /*0b5c*/ 	.word	0x00009440
        /*0b60*/ 	.word	0x00000000
        /*0b64*/ 	.word	0x00000000
        /*0b68*/ 	.short	0x010a
        /*0b6a*/ 	.byte	0xff
	.zero		1


	//   ....[167]....
        /*0b6c*/ 	.word	0x000094a0
        /*0b70*/ 	.word	0x00000000
        /*0b74*/ 	.word	0x00000000
        /*0b78*/ 	.short	0x010a
        /*0b7a*/ 	.byte	0xff
	.zero		1


	//   ....[168]....
        /*0b7c*/ 	.word	0x00009500
        /*0b80*/ 	.word	0x00000000
        /*0b84*/ 	.word	0x00000000
        /*0b88*/ 	.short	0x010a
        /*0b8a*/ 	.byte	0xff
	.zero		1


	//   ....[169]....
        /*0b8c*/ 	.word	0x00009560
        /*0b90*/ 	.word	0x00000000
        /*0b94*/ 	.word	0x00000000
        /*0b98*/ 	.short	0x010a
        /*0b9a*/ 	.byte	0xff
	.zero		1


	//   ....[170]....
        /*0b9c*/ 	.word	0x000095c0
        /*0ba0*/ 	.word	0x00000000
        /*0ba4*/ 	.word	0x00000000
        /*0ba8*/ 	.short	0x010a
        /*0baa*/ 	.byte	0xff
	.zero		1


	//   ....[171]....
        /*0bac*/ 	.word	0x00009610
        /*0bb0*/ 	.word	0x00000000
        /*0bb4*/ 	.word	0x000001e0
        /*0bb8*/ 	.short	0x010a
        /*0bba*/ 	.byte	0xff
	.zero		1


	//   ....[172]....
        /*0bbc*/ 	.word	0x00009670
        /*0bc0*/ 	.word	0x00000000
        /*0bc4*/ 	.word	0x00000190
        /*0bc8*/ 	.short	0x010a
        /*0bca*/ 	.byte	0xff
	.zero		1


	//   ....[173]....
        /*0bcc*/ 	.word	0x000096c0
        /*0bd0*/ 	.word	0x00000000
        /*0bd4*/ 	.word	0x00000180
        /*0bd8*/ 	.short	0x010a
        /*0bda*/ 	.byte	0xff
	.zero		1


	//   ....[174]....
        /*0bdc*/ 	.word	0x00009720
        /*0be0*/ 	.word	0x00000000
        /*0be4*/ 	.word	0x00000190
        /*0be8*/ 	.short	0x010a
        /*0bea*/ 	.byte	0xff
	.zero		1


	//   ....[175]....
        /*0bec*/ 	.word	0x00009780
        /*0bf0*/ 	.word	0x00000005
        /*0bf4*/ 	.word	0x00000008
        /*0bf8*/ 	.short	0x010a
        /*0bfa*/ 	.byte	0xff
	.zero		1


	//   ....[176]....
        /*0bfc*/ 	.word	0x00009870
        /*0c00*/ 	.word	0x00000003
        /*0c04*/ 	.word	0x00000008
        /*0c08*/ 	.short	0x010a
        /*0c0a*/ 	.byte	0xff
	.zero		1


	//   ....[177]....
        /*0c0c*/ 	.word	0x000098c0
        /*0c10*/ 	.word	0x00000000
        /*0c14*/ 	.word	0x00000180
        /*0c18*/ 	.short	0x010a
        /*0c1a*/ 	.byte	0xff
	.zero		1


	//   ....[178]....
        /*0c1c*/ 	.word	0x00009920
        /*0c20*/ 	.word	0x00000000
        /*0c24*/ 	.word	0x000001c0
        /*0c28*/ 	.short	0x010a
        /*0c2a*/ 	.byte	0xff
	.zero		1


	//   ....[179]....
        /*0c2c*/ 	.word	0x00009980
        /*0c30*/ 	.word	0x00000000
        /*0c34*/ 	.word	0x00000000
        /*0c38*/ 	.short	0x010a
        /*0c3a*/ 	.byte	0xff
	.zero		1


	//   ....[180]....
        /*0c3c*/ 	.word	0x000099e0
        /*0c40*/ 	.word	0x00000000
        /*0c44*/ 	.word	0x00000000
        /*0c48*/ 	.short	0x010a
        /*0c4a*/ 	.byte	0xff
	.zero		1


	//   ....[181]....
        /*0c4c*/ 	.word	0x00009a40
        /*0c50*/ 	.word	0x00000000
        /*0c54*/ 	.word	0x00000000
        /*0c58*/ 	.short	0x010a
        /*0c5a*/ 	.byte	0xff
	.zero		1


	//   ....[182]....
        /*0c5c*/ 	.word	0x00009aa0
        /*0c60*/ 	.word	0x00000000
        /*0c64*/ 	.word	0x00000000
        /*0c68*/ 	.short	0x010a
        /*0c6a*/ 	.byte	0xff
	.zero		1


	//   ....[183]....
        /*0c6c*/ 	.word	0x00009b00
        /*0c70*/ 	.word	0x00000000
        /*0c74*/ 	.word	0x00000200
        /*0c78*/ 	.short	0x010a
        /*0c7a*/ 	.byte	0xff
	.zero		1


	//   ....[184]....
        /*0c7c*/ 	.word	0x00009b50
        /*0c80*/ 	.word	0x0000000c
        /*0c84*/ 	.word	0x00000180
        /*0c88*/ 	.short	0x010a
        /*0c8a*/ 	.byte	0xff
	.zero		1


	//   ....[185]....
        /*0c8c*/ 	.word	0x00009bb0
        /*0c90*/ 	.word	0x00000000
        /*0c94*/ 	.word	0x00000178
        /*0c98*/ 	.short	0x010a
        /*0c9a*/ 	.byte	0xff
	.zero		1


	//   ....[186]....
        /*0c9c*/ 	.word	0x00009c10
        /*0ca0*/ 	.word	0x00000000
        /*0ca4*/ 	.word	0x00000158
        /*0ca8*/ 	.short	0x010a
        /*0caa*/ 	.byte	0xff
	.zero		1


	//   ....[187]....
        /*0cac*/ 	.word	0x00009c70
        /*0cb0*/ 	.word	0x00000009
        /*0cb4*/ 	.word	0x00000158
        /*0cb8*/ 	.short	0x010a
        /*0cba*/ 	.byte	0xff
	.zero		1


	//   ....[188]....
        /*0cbc*/ 	.word	0x00009cd0
        /*0cc0*/ 	.word	0x00000000
        /*0cc4*/ 	.word	0x00000000
        /*0cc8*/ 	.short	0x010a
        /*0cca*/ 	.byte	0xff
	.zero		1


	//   ....[189]....
        /*0ccc*/ 	.word	0x00009d30
        /*0cd0*/ 	.word	0x00000000
        /*0cd4*/ 	.word	0x00000000
        /*0cd8*/ 	.short	0x010a
        /*0cda*/ 	.byte	0xff
	.zero		1


	//   ....[190]....
        /*0cdc*/ 	.word	0x00009d80
        /*0ce0*/ 	.word	0x00000003
        /*0ce4*/ 	.word	0x00000180
        /*0ce8*/ 	.short	0x010a
        /*0cea*/ 	.byte	0xff
	.zero		1


	//   ....[191]....
        /*0cec*/ 	.word	0x00009dd0
        /*0cf0*/ 	.word	0x00000000
        /*0cf4*/ 	.word	0x00000140
        /*0cf8*/ 	.short	0x010a
        /*0cfa*/ 	.byte	0xff
	.zero		1


	//   ....[192]....
        /*0cfc*/ 	.word	0x00009e20
        /*0d00*/ 	.word	0x00000059
        /*0d04*/ 	.word	0x000001a0
        /*0d08*/ 	.short	0x010a
        /*0d0a*/ 	.byte	0xff
	.zero		1


	//   ....[193]....
        /*0d0c*/ 	.word	0x00009e70
        /*0d10*/ 	.word	0x00000003
        /*0d14*/ 	.word	0x00000140
        /*0d18*/ 	.short	0x010a
        /*0d1a*/ 	.byte	0xff
	.zero		1


	//----- nvinfo : EIATTR_NUM_MBARRIERS
	.align		4
.L_47:
        /*0d1c*/ 	.byte	0x03, 0x38
        /*0d1e*/ 	.short	0x0041


	//----- nvinfo : EIATTR_EXIT_INSTR_OFFSETS
	.align		4
        /*0d20*/ 	.byte	0x04, 0x1c
        /*0d22*/ 	.short	(.L_49 - .L_48)


	//   ....[0]....
.L_48:
        /*0d24*/ 	.word	0x000036e0


	//   ....[1]....
        /*0d28*/ 	.word	0x00003bf0


	//   ....[2]....
        /*0d2c*/ 	.word	0x00003c50


	//   ....[3]....
        /*0d30*/ 	.word	0x00004f00


	//   ....[4]....
        /*0d34*/ 	.word	0x00005f00


	//   ....[5]....
        /*0d38*/ 	.word	0x00005f40


	//   ....[6]....
        /*0d3c*/ 	.word	0x00008c50


	//   ....[7]....
        /*0d40*/ 	.word	0x00008cd0


	//   ....[8]....
        /*0d44*/ 	.word	0x00008d00


	//   ....[9]....
        /*0d48*/ 	.word	0x00008d80


	//----- nvinfo : EIATTR_MAX_THREADS
	.align		4
.L_49:
        /*0d4c*/ 	.byte	0x04, 0x05
        /*0d4e*/ 	.short	(.L_51 - .L_50)
.L_50:
        /*0d50*/ 	.word	0x00000100
        /*0d54*/ 	.word	0x00000001
        /*0d58*/ 	.word	0x00000001


	//----- nvinfo : EIATTR_CRS_STACK_SIZE
	.align		4
.L_51:
        /*0d5c*/ 	.byte	0x04, 0x1e
        /*0d5e*/ 	.short	(.L_53 - .L_52)
.L_52:
        /*0d60*/ 	.word	0x00000000


	//----- nvinfo : EIATTR_CBANK_PARAM_SIZE
	.align		4
.L_53:
        /*0d64*/ 	.byte	0x03, 0x19
        /*0d66*/ 	.short	0x0800


	//----- nvinfo : EIATTR_PARAM_CBANK
	.align		4
        /*0d68*/ 	.byte	0x04, 0x0a
        /*0d6a*/ 	.short	(.L_55 - .L_54)
	.align		4
.L_54:
        /*0d6c*/ 	.word	index@(.nv.constant0._ZN7cutlass13device_kernelINS_4gemm6kernel13GemmUniversalIN4cute5tupleIJiiiiEEENS1_10collective13CollectiveMmaINS1_35MainloopSm100TmaUmmaWarpSpecializedILi20ELi2ELi4ENS5_IJNS4_1CILi2EEESB_NSA_ILi1EEEEEEEENS5_IJNSA_ILi256EEENSA_ILi64EEENSA_ILi32EEEEEENS_6half_tENS5_IJlSC_lEEESJ_SK_NS4_8TiledMMAINS4_8MMA_AtomIJNS4_26SM100_MMA_F16BF16_2x1SM_SSISJ_SJ_fLi256ELi64ELNS4_4UMMA5MajorE0ELSP_0ELNSO_7ScaleInE0ELSQ_0EEEEEENS4_6LayoutINS5_IJSC_SC_SC_EEENS5_IJNSA_ILi0EEESV_SV_EEEEENS5_IJNS4_10UnderscoreESY_SY_EEEEENS4_28SM100_TMA_2SM_LOAD_MULTICASTENS4_14ComposedLayoutINS4_7SwizzleILi2ELi4ELi3EEENS4_18smem_ptr_flag_bitsILi16EEENST_INS5_IJNSA_ILi8EEESH_EEENS5_IJSH_SC_EEEEEEEvNS4_8identityENS4_18SM100_TMA_2SM_LOADES1B_vS1C_EENS_8epilogue10collective18CollectiveEpilogueINS1F_23Sm100TmaWarpSpecializedILi3ELi2ELi32ELb1ELb0EEEJNS5_IJNSA_ILi128EEESG_SH_EEENS5_IJNST_IS1K_SC_EENST_ISH_SC_EEEEESJ_SK_SJ_SK_NS1F_6fusion15FusionCallbacksIS1J_NS1P_17LinearCombinationISJ_fSJ_fLNS_15FloatRoundStyleE2EEES1L_S1O_JEEENS4_5SM1004TMEM4LOAD26SM100_TMEM_LOAD_32dp32b32xENS4_13SM90_TMA_LOADES1B_NS4_39AutoVectorizingCopyWithAssumedAlignmentILi128EEENS4_14SM90_TMA_STOREES1B_S21_S21_EEEvvEEEEvNT_6ParamsE)
        /*0d70*/ 	.short	0x0380
        /*0d72*/ 	.short	0x0800


	//----- nvinfo : EIATTR_SW_WAR
	.align		4
.L_55:
        /*0d74*/ 	.byte	0x04, 0x36
        /*0d76*/ 	.short	(.L_57 - .L_56)
.L_56:
        /*0d78*/ 	.word	0x00000008
.L_57:


//--------------------- .nv.callgraph             --------------------------
	.section	.nv.callgraph,"",@"SHT_CUDA_CALLGRAPH"
	.align	4
	.sectionentsize	8
	.align		4
        /*0000*/ 	.word	0x00000000
	.align		4
        /*0004*/ 	.word	0xffffffff
	.align		4
        /*0008*/ 	.word	index@(_ZN7cutlass13device_kernelINS_4gemm6kernel13GemmUniversalIN4cute5tupleIJiiiiEEENS1_10collective13CollectiveMmaINS1_35MainloopSm100TmaUmmaWarpSpecializedILi20ELi2ELi4ENS5_IJNS4_1CILi2EEESB_NSA_ILi1EEEEEEEENS5_IJNSA_ILi256EEENSA_ILi64EEENSA_ILi32EEEEEENS_6half_tENS5_IJlSC_lEEESJ_SK_NS4_8TiledMMAINS4_8MMA_AtomIJNS4_26SM100_MMA_F16BF16_2x1SM_SSISJ_SJ_fLi256ELi64ELNS4_4UMMA5MajorE0ELSP_0ELNSO_7ScaleInE0ELSQ_0EEEEEENS4_6LayoutINS5_IJSC_SC_SC_EEENS5_IJNSA_ILi0EEESV_SV_EEEEENS5_IJNS4_10UnderscoreESY_SY_EEEEENS4_28SM100_TMA_2SM_LOAD_MULTICASTENS4_14ComposedLayoutINS4_7SwizzleILi2ELi4ELi3EEENS4_18smem_ptr_flag_bitsILi16EEENST_INS5_IJNSA_ILi8EEESH_EEENS5_IJSH_SC_EEEEEEEvNS4_8identityENS4_18SM100_TMA_2SM_LOADES1B_vS1C_EENS_8epilogue10collective18CollectiveEpilogueINS1F_23Sm100TmaWarpSpecializedILi3ELi2ELi32ELb1ELb0EEEJNS5_IJNSA_ILi128EEESG_SH_EEENS5_IJNST_IS1K_SC_EENST_ISH_SC_EEEEESJ_SK_SJ_SK_NS1F_6fusion15FusionCallbacksIS1J_NS1P_17LinearCombinationISJ_fSJ_fLNS_15FloatRoundStyleE2EEES1L_S1O_JEEENS4_5SM1004TMEM4LOAD26SM100_TMEM_LOAD_32dp32b32xENS4_13SM90_TMA_LOADES1B_NS4_39AutoVectorizingCopyWithAssumedAlignmentILi128EEENS4_14SM90_TMA_STOREES1B_S21_S21_EEEvvEEEEvNT_6ParamsE)
	.align		4
        /*000c*/ 	.word	index@(__assertfail)
	.align		4
        /*0010*/ 	.word	0x00000000
	.align		4
        /*0014*/ 	.word	0xfffffffe
	.align		4
        /*0018*/ 	.word	0x00000000
	.align		4
        /*001c*/ 	.word	0xfffffffd
	.align		4
        /*0020*/ 	.word	0x00000000
	.align		4
        /*0024*/ 	.word	0xfffffffc


//--------------------- .nv.constant4             --------------------------
	.section	.nv.constant4,"a",@progbits
	.align	8
	.align		8
.nv.constant4:
        /*0000*/ 	.dword	__assertfail
	.align		8
        /*0008*/ 	.dword	__unnamed_1
	.align		8
        /*0010*/ 	.dword	__unnamed_2
	.align		8
        /*0018*/ 	.dword	_ZN40_INTERNAL_bbb4e2e4_4_k_cu_f9f43b01_187094cuda3std3__45__cpo5beginE
	.align		8
        /*0020*/ 	.dword	_ZN40_INTERNAL_bbb4e2e4_4_k_cu_f9f43b01_187094cuda3std3__45__cpo3endE
	.align		8
        /*0028*/ 	.dword	_ZN40_INTERNAL_bbb4e2e4_4_k_cu_f9f43b01_187094cuda3std3__45__cpo6cbeginE
	.align		8
        /*0030*/ 	.dword	_ZN40_INTERNAL_bbb4e2e4_4_k_cu_f9f43b01_187094cuda3std3__45__cpo4cendE
	.align		8
        /*0038*/ 	.dword	_ZN40_INTERNAL_bbb4e2e4_4_k_cu_f9f43b01_187094cuda3std3__442_GLOBAL__N__bbb4e2e4_4_k_cu_f9f43b01_187096ignoreE
	.align		8
        /*0040*/ 	.dword	_ZN40_INTERNAL_bbb4e2e4_4_k_cu_f9f43b01_187094cuda3std3__419piecewise_constructE
	.align		8
        /*0048*/ 	.dword	_ZN40_INTERNAL_bbb4e2e4_4_k_cu_f9f43b01_187094cuda3std3__48in_placeE
	.align		8
        /*0050*/ 	.dword	_ZN40_INTERNAL_bbb4e2e4_4_k_cu_f9f43b01_187094cuda3std6ranges3__45__cpo4swapE
	.align		8
        /*0058*/ 	.dword	_ZN40_INTERNAL_bbb4e2e4_4_k_cu_f9f43b01_187094cuda3std6ranges3__45__cpo9iter_moveE
	.align		8
        /*0060*/ 	.dword	_ZN40_INTERNAL_bbb4e2e4_4_k_cu_f9f43b01_187094cute7productE
	.align		8
        /*0068*/ 	.dword	_ZN40_INTERNAL_bbb4e2e4_4_k_cu_f9f43b01_187094cute1_E
	.align		8
        /*0070*/ 	.dword	$str$25
	.align		8
        /*0078*/ 	.dword	$str$26
	.align		8
        /*0080*/ 	.dword	$str$27
	.align		8
        /*0088*/ 	.dword	$str$28


//--------------------- .text._ZN7cutlass13device_kernelINS_4gemm6kernel13GemmUniversalIN4cute5tupleIJiiiiEEENS1_10collective13CollectiveMmaINS1_35MainloopSm100TmaUmmaWarpSpecializedILi20ELi2ELi4ENS5_IJNS4_1CILi2EEESB_NSA_ILi1EEEEEEEENS5_IJNSA_ILi256EEENSA_ILi64EEENSA_ILi32EEEEEENS_6half_tENS5_IJlSC_lEEESJ_SK_NS4_8TiledMMAINS4_8MMA_AtomIJNS4_26SM100_MMA_F16BF16_2x1SM_SSISJ_SJ_fLi256ELi64ELNS4_4UMMA5MajorE0ELSP_0ELNSO_7ScaleInE0ELSQ_0EEEEEENS4_6LayoutINS5_IJSC_SC_SC_EEENS5_IJNSA_ILi0EEESV_SV_EEEEENS5_IJNS4_10UnderscoreESY_SY_EEEEENS4_28SM100_TMA_2SM_LOAD_MULTICASTENS4_14ComposedLayoutINS4_7SwizzleILi2ELi4ELi3EEENS4_18smem_ptr_flag_bitsILi16EEENST_INS5_IJNSA_ILi8EEESH_EEENS5_IJSH_SC_EEEEEEEvNS4_8identityENS4_18SM100_TMA_2SM_LOADES1B_vS1C_EENS_8epilogue10collective18CollectiveEpilogueINS1F_23Sm100TmaWarpSpecializedILi3ELi2ELi32ELb1ELb0EEEJNS5_IJNSA_ILi128EEESG_SH_EEENS5_IJNST_IS1K_SC_EENST_ISH_SC_EEEEESJ_SK_SJ_SK_NS1F_6fusion15FusionCallbacksIS1J_NS1P_17LinearCombinationISJ_fSJ_fLNS_15FloatRoundStyleE2EEES1L_S1O_JEEENS4_5SM1004TMEM4LOAD26SM100_TMEM_LOAD_32dp32b32xENS4_13SM90_TMA_LOADES1B_NS4_39AutoVectorizingCopyWithAssumedAlignmentILi128EEENS4_14SM90_TMA_STOREES1B_S21_S21_EEEvvEEEEvNT_6ParamsE --------------------------
	.section	.text._ZN7cutlass13device_kernelINS_4gemm6kernel13GemmUniversalIN4cute5tupleIJiiiiEEENS1_10collective13CollectiveMmaINS1_35MainloopSm100TmaUmmaWarpSpecializedILi20ELi2ELi4ENS5_IJNS4_1CILi2EEESB_NSA_ILi1EEEEEEEENS5_IJNSA_ILi256EEENSA_ILi64EEENSA_ILi32EEEEEENS_6half_tENS5_IJlSC_lEEESJ_SK_NS4_8TiledMMAINS4_8MMA_AtomIJNS4_26SM100_MMA_F16BF16_2x1SM_SSISJ_SJ_fLi256ELi64ELNS4_4UMMA5MajorE0ELSP_0ELNSO_7ScaleInE0ELSQ_0EEEEEENS4_6LayoutINS5_IJSC_SC_SC_EEENS5_IJNSA_ILi0EEESV_SV_EEEEENS5_IJNS4_10UnderscoreESY_SY_EEEEENS4_28SM100_TMA_2SM_LOAD_MULTICASTENS4_14ComposedLayoutINS4_7SwizzleILi2ELi4ELi3EEENS4_18smem_ptr_flag_bitsILi16EEENST_INS5_IJNSA_ILi8EEESH_EEENS5_IJSH_SC_EEEEEEEvNS4_8identityENS4_18SM100_TMA_2SM_LOADES1B_vS1C_EENS_8epilogue10collective18CollectiveEpilogueINS1F_23Sm100TmaWarpSpecializedILi3ELi2ELi32ELb1ELb0EEEJNS5_IJNSA_ILi128EEESG_SH_EEENS5_IJNST_IS1K_SC_EENST_ISH_SC_EEEEESJ_SK_SJ_SK_NS1F_6fusion15FusionCallbacksIS1J_NS1P_17LinearCombinationISJ_fSJ_fLNS_15FloatRoundStyleE2EEES1L_S1O_JEEENS4_5SM1004TMEM4LOAD26SM100_TMEM_LOAD_32dp32b32xENS4_13SM90_TMA_LOADES1B_NS4_39AutoVectorizingCopyWithAssumedAlignmentILi128EEENS4_14SM90_TMA_STOREES1B_S21_S21_EEEvvEEEEvNT_6ParamsE,"ax",@progbits
	.align	128
.text._ZN7cutlass13device_kernelINS_4gemm6kernel13GemmUniversalIN4cute5tupleIJiiiiEEENS1_10collective13CollectiveMmaINS1_35MainloopSm100TmaUmmaWarpSpecializedILi20ELi2ELi4ENS5_IJNS4_1CILi2EEESB_NSA_ILi1EEEEEEEENS5_IJNSA_ILi256EEENSA_ILi64EEENSA_ILi32EEEEEENS_6half_tENS5_IJlSC_lEEESJ_SK_NS4_8TiledMMAINS4_8MMA_AtomIJNS4_26SM100_MMA_F16BF16_2x1SM_SSISJ_SJ_fLi256ELi64ELNS4_4UMMA5MajorE0ELSP_0ELNSO_7ScaleInE0ELSQ_0EEEEEENS4_6LayoutINS5_IJSC_SC_SC_EEENS5_IJNSA_ILi0EEESV_SV_EEEEENS5_IJNS4_10UnderscoreESY_SY_EEEEENS4_28SM100_TMA_2SM_LOAD_MULTICASTENS4_14ComposedLayoutINS4_7SwizzleILi2ELi4ELi3EEENS4_18smem_ptr_flag_bitsILi16EEENST_INS5_IJNSA_ILi8EEESH_EEENS5_IJSH_SC_EEEEEEEvNS4_8identityENS4_18SM100_TMA_2SM_LOADES1B_vS1C_EENS_8epilogue10collective18CollectiveEpilogueINS1F_23Sm100TmaWarpSpecializedILi3ELi2ELi32ELb1ELb0EEEJNS5_IJNSA_ILi128EEESG_SH_EEENS5_IJNST_IS1K_SC_EENST_ISH_SC_EEEEESJ_SK_SJ_SK_NS1F_6fusion15FusionCallbacksIS1J_NS1P_17LinearCombinationISJ_fSJ_fLNS_15FloatRoundStyleE2EEES1L_S1O_JEEENS4_5SM1004TMEM4LOAD26SM100_TMEM_LOAD_32dp32b32xENS4_13SM90_TMA_LOADES1B_NS4_39AutoVectorizingCopyWithAssumedAlignmentILi128EEENS4_14SM90_TMA_STOREES1B_S21_S21_EEEvvEEEEvNT_6ParamsE:
        .type           _ZN7cutlass13device_kernelINS_4gemm6kernel13GemmUniversalIN4cute5tupleIJiiiiEEENS1_10collective13CollectiveMmaINS1_35MainloopSm100TmaUmmaWarpSpecializedILi20ELi2ELi4ENS5_IJNS4_1CILi2EEESB_NSA_ILi1EEEEEEEENS5_IJNSA_ILi256EEENSA_ILi64EEENSA_ILi32EEEEEENS_6half_tENS5_IJlSC_lEEESJ_SK_NS4_8TiledMMAINS4_8MMA_AtomIJNS4_26SM100_MMA_F16BF16_2x1SM_SSISJ_SJ_fLi256ELi64ELNS4_4UMMA5MajorE0ELSP_0ELNSO_7ScaleInE0ELSQ_0EEEEEENS4_6LayoutINS5_IJSC_SC_SC_EEENS5_IJNSA_ILi0EEESV_SV_EEEEENS5_IJNS4_10UnderscoreESY_SY_EEEEENS4_28SM100_TMA_2SM_LOAD_MULTICASTENS4_14ComposedLayoutINS4_7SwizzleILi2ELi4ELi3EEENS4_18smem_ptr_flag_bitsILi16EEENST_INS5_IJNSA_ILi8EEESH_EEENS5_IJSH_SC_EEEEEEEvNS4_8identityENS4_18SM100_TMA_2SM_LOADES1B_vS1C_EENS_8epilogue10collective18CollectiveEpilogueINS1F_23Sm100TmaWarpSpecializedILi3ELi2ELi32ELb1ELb0EEEJNS5_IJNSA_ILi128EEESG_SH_EEENS5_IJNST_IS1K_SC_EENST_ISH_SC_EEEEESJ_SK_SJ_SK_NS1F_6fusion15FusionCallbacksIS1J_NS1P_17LinearCombinationISJ_fSJ_fLNS_15FloatRoundStyleE2EEES1L_S1O_JEEENS4_5SM1004TMEM4LOAD26SM100_TMEM_LOAD_32dp32b32xENS4_13SM90_TMA_LOADES1B_NS4_39AutoVectorizingCopyWithAssumedAlignmentILi128EEENS4_14SM90_TMA_STOREES1B_S21_S21_EEEvvEEEEvNT_6ParamsE,@function
        .size           _ZN7cutlass13device_kernelINS_4gemm6kernel13GemmUniversalIN4cute5tupleIJiiiiEEENS1_10collective13CollectiveMmaINS1_35MainloopSm100TmaUmmaWarpSpecializedILi20ELi2ELi4ENS5_IJNS4_1CILi2EEESB_NSA_ILi1EEEEEEEENS5_IJNSA_ILi256EEENSA_ILi64EEENSA_ILi32EEEEEENS_6half_tENS5_IJlSC_lEEESJ_SK_NS4_8TiledMMAINS4_8MMA_AtomIJNS4_26SM100_MMA_F16BF16_2x1SM_SSISJ_SJ_fLi256ELi64ELNS4_4UMMA5MajorE0ELSP_0ELNSO_7ScaleInE0ELSQ_0EEEEEENS4_6LayoutINS5_IJSC_SC_SC_EEENS5_IJNSA_ILi0EEESV_SV_EEEEENS5_IJNS4_10UnderscoreESY_SY_EEEEENS4_28SM100_TMA_2SM_LOAD_MULTICASTENS4_14ComposedLayoutINS4_7SwizzleILi2ELi4ELi3EEENS4_18smem_ptr_flag_bitsILi16EEENST_INS5_IJNSA_ILi8EEESH_EEENS5_IJSH_SC_EEEEEEEvNS4_8identityENS4_18SM100_TMA_2SM_LOADES1B_vS1C_EENS_8epilogue10collective18CollectiveEpilogueINS1F_23Sm100TmaWarpSpecializedILi3ELi2ELi32ELb1ELb0EEEJNS5_IJNSA_ILi128EEESG_SH_EEENS5_IJNST_IS1K_SC_EENST_ISH_SC_EEEEESJ_SK_SJ_SK_NS1F_6fusion15FusionCallbacksIS1J_NS1P_17LinearCombinationISJ_fSJ_fLNS_15FloatRoundStyleE2EEES1L_S1O_JEEENS4_5SM1004TMEM4LOAD26SM100_TMEM_LOAD_32dp32b32xENS4_13SM90_TMA_LOADES1B_NS4_39AutoVectorizingCopyWithAssumedAlignmentILi128EEENS4_14SM90_TMA_STOREES1B_S21_S21_EEEvvEEEEvNT_6ParamsE,(.L_x_224 - _ZN7cutlass13device_kernelINS_4gemm6kernel13GemmUniversalIN4cute5tupleIJiiiiEEENS1_10collective13CollectiveMmaINS1_35MainloopSm100TmaUmmaWarpSpecializedILi20ELi2ELi4ENS5_IJNS4_1CILi2EEESB_NSA_ILi1EEEEEEEENS5_IJNSA_ILi256EEENSA_ILi64EEENSA_ILi32EEEEEENS_6half_tENS5_IJlSC_lEEESJ_SK_NS4_8TiledMMAINS4_8MMA_AtomIJNS4_26SM100_MMA_F16BF16_2x1SM_SSISJ_SJ_fLi256ELi64ELNS4_4UMMA5MajorE0ELSP_0ELNSO_7ScaleInE0ELSQ_0EEEEEENS4_6LayoutINS5_IJSC_SC_SC_EEENS5_IJNSA_ILi0EEESV_SV_EEEEENS5_IJNS4_10UnderscoreESY_SY_EEEEENS4_28SM100_TMA_2SM_LOAD_MULTICASTENS4_14ComposedLayoutINS4_7SwizzleILi2ELi4ELi3EEENS4_18smem_ptr_flag_bitsILi16EEENST_INS5_IJNSA_ILi8EEESH_EEENS5_IJSH_SC_EEEEEEEvNS4_8identityENS4_18SM100_TMA_2SM_LOADES1B_vS1C_EENS_8epilogue10collective18CollectiveEpilogueINS1F_23Sm100TmaWarpSpecializedILi3ELi2ELi32ELb1ELb0EEEJNS5_IJNSA_ILi128EEESG_SH_EEENS5_IJNST_IS1K_SC_EENST_ISH_SC_EEEEESJ_SK_SJ_SK_NS1F_6fusion15FusionCallbacksIS1J_NS1P_17LinearCombinationISJ_fSJ_fLNS_15FloatRoundStyleE2EEES1L_S1O_JEEENS4_5SM1004TMEM4LOAD26SM100_TMEM_LOAD_32dp32b32xENS4_13SM90_TMA_LOADES1B_NS4_39AutoVectorizingCopyWithAssumedAlignmentILi128EEENS4_14SM90_TMA_STOREES1B_S21_S21_EEEvvEEEEvNT_6ParamsE)
        .other          _ZN7cutlass13device_kernelINS_4gemm6kernel13GemmUniversalIN4cute5tupleIJiiiiEEENS1_10collective13CollectiveMmaINS1_35MainloopSm100TmaUmmaWarpSpecializedILi20ELi2ELi4ENS5_IJNS4_1CILi2EEESB_NSA_ILi1EEEEEEEENS5_IJNSA_ILi256EEENSA_ILi64EEENSA_ILi32EEEEEENS_6half_tENS5_IJlSC_lEEESJ_SK_NS4_8TiledMMAINS4_8MMA_AtomIJNS4_26SM100_MMA_F16BF16_2x1SM_SSISJ_SJ_fLi256ELi64ELNS4_4UMMA5MajorE0ELSP_0ELNSO_7ScaleInE0ELSQ_0EEEEEENS4_6LayoutINS5_IJSC_SC_SC_EEENS5_IJNSA_ILi0EEESV_SV_EEEEENS5_IJNS4_10UnderscoreESY_SY_EEEEENS4_28SM100_TMA_2SM_LOAD_MULTICASTENS4_14ComposedLayoutINS4_7SwizzleILi2ELi4ELi3EEENS4_18smem_ptr_flag_bitsILi16EEENST_INS5_IJNSA_ILi8EEESH_EEENS5_IJSH_SC_EEEEEEEvNS4_8identityENS4_18SM100_TMA_2SM_LOADES1B_vS1C_EENS_8epilogue10collective18CollectiveEpilogueINS1F_23Sm100TmaWarpSpecializedILi3ELi2ELi32ELb1ELb0EEEJNS5_IJNSA_ILi128EEESG_SH_EEENS5_IJNST_IS1K_SC_EENST_ISH_SC_EEEEESJ_SK_SJ_SK_NS1F_6fusion15FusionCallbacksIS1J_NS1P_17LinearCombinationISJ_fSJ_fLNS_15FloatRoundStyleE2EEES1L_S1O_JEEENS4_5SM1004TMEM4LOAD26SM100_TMEM_LOAD_32dp32b32xENS4_13SM90_TMA_LOADES1B_NS4_39AutoVectorizingCopyWithAssumedAlignmentILi128EEENS4_14SM90_TMA_STOREES1B_S21_S21_EEEvvEEEEvNT_6ParamsE,@"STO_CUDA_ENTRY STV_DEFAULT"
_ZN7cutlass13device_kernelINS_4gemm6kernel13GemmUniversalIN4cute5tupleIJiiiiEEENS1_10collective13CollectiveMmaINS1_35MainloopSm100TmaUmmaWarpSpecializedILi20ELi2ELi4ENS5_IJNS4_1CILi2EEESB_NSA_ILi1EEEEEEEENS5_IJNSA_ILi256EEENSA_ILi64EEENSA_ILi32EEEEEENS_6half_tENS5_IJlSC_lEEESJ_SK_NS4_8TiledMMAINS4_8MMA_AtomIJNS4_26SM100_MMA_F16BF16_2x1SM_SSISJ_SJ_fLi256ELi64ELNS4_4UMMA5MajorE0ELSP_0ELNSO_7ScaleInE0ELSQ_0EEEEEENS4_6LayoutINS5_IJSC_SC_SC_EEENS5_IJNSA_ILi0EEESV_SV_EEEEENS5_IJNS4_10UnderscoreESY_SY_EEEEENS4_28SM100_TMA_2SM_LOAD_MULTICASTENS4_14ComposedLayoutINS4_7SwizzleILi2ELi4ELi3EEENS4_18smem_ptr_flag_bitsILi16EEENST_INS5_IJNSA_ILi8EEESH_EEENS5_IJSH_SC_EEEEEEEvNS4_8identityENS4_18SM100_TMA_2SM_LOADES1B_vS1C_EENS_8epilogue10collective18CollectiveEpilogueINS1F_23Sm100TmaWarpSpecializedILi3ELi2ELi32ELb1ELb0EEEJNS5_IJNSA_ILi128EEESG_SH_EEENS5_IJNST_IS1K_SC_EENST_ISH_SC_EEEEESJ_SK_SJ_SK_NS1F_6fusion15FusionCallbacksIS1J_NS1P_17LinearCombinationISJ_fSJ_fLNS_15FloatRoundStyleE2EEES1L_S1O_JEEENS4_5SM1004TMEM4LOAD26SM100_TMEM_LOAD_32dp32b32xENS4_13SM90_TMA_LOADES1B_NS4_39AutoVectorizingCopyWithAssumedAlignmentILi128EEENS4_14SM90_TMA_STOREES1B_S21_S21_EEEvvEEEEvNT_6ParamsE:
[----:B------:R-:W1:Y:S01]  /*0000*/  LDC R1, c[0x0][0x37c] ;  /* 0x0000df00ff017b82 */ /* 0x000e620000000800 */
[----:B------:R-:W2:Y:S01]  /*0010*/  S2R R92, SR_TID.X ;  /* 0x00000000005c7919 */ /* 0x000ea20000002100 */
[----:B------:R-:W3:Y:S06]  /*0020*/  LDCU.64 UR8, c[0x0][0x890] ;  /* 0x00011200ff0877ac */ /* 0x000eec0008000a00 */
[----:B------:R-:W4:Y:S01]  /*0030*/  S2UR UR4, SR_CgaCtaId ;  /* 0x00000000000479c3 */ /* 0x000f220000008800 */
[----:B------:R-:W-:Y:S02]  /*0040*/  PRMT R84, RZ, 0x7610, R84 ;  /* 0x00007610ff547816 */ /* 0x000fe40000000054 */
[----:B------:R-:W-:Y:S01]  /*0050*/  ELECT P1, URZ, PT ;  /* 0x0000000000ff782f */ /* 0x000fe20003820000 */
[----:B---3--:R-:W-:-:S04]  /*0060*/  UISETP.NE.U32.AND UP0, UPT, UR8, URZ, UPT ;  /* 0x000000ff0800728c */ /* 0x008fc8000bf05070 */
[----:B------:R-:W-:Y:S02]  /*0070*/  UISETP.NE.AND.EX UP0, UPT, UR9, URZ, UPT, UP0 ;  /* 0x000000ff0900728c */ /* 0x000fe4000bf05300 */
[----:B----4-:R-:W-:Y:S02]  /*0080*/  ULOP3.LUT UR33, UR4, 0x1, URZ, 0xc0, !UPT ;  /* 0x0000000104217892 */ /* 0x010fe4000f8ec0ff */
[----:B------:R-:W-:Y:S01]  /*0090*/  ULOP3.LUT UR34, UR4, 0x1, URZ, 0x3c, !UPT ;  /* 0x0000000104227892 */ /* 0x000fe2000f8e3cff */
[----:B--2---:R-:W-:-:S05]  /*00a0*/  SHF.R.U32.HI R85, RZ, 0x5, R92 ;  /* 0x00000005ff557819 */ /* 0x004fca000001165c */
[----:B------:R-:W2:Y:S02]  /*00b0*/  SHFL.IDX PT, R0, R85, RZ, 0x1f ;  /* 0x00001fff55007589 */ /* 0x000ea400000e0000 */
[----:B--2---:R-:W-:Y:S01]  /*00c0*/  R2UR UR13, R0 ;  /* 0x00000000000d72ca */ /* 0x004fe200000e0000 */
[----:B-1----:R-:W-:-:S14]  /*00d0*/  BRA.U UP0, `(.L_x_0) ;  /* 0x0000000100307547 */ /* 0x002fdc000b800000 */
[----:B------:R-:W1:Y:S02]  /*00e0*/  LDCU.64 UR4, c[0x0][0x888] ;  /* 0x00011100ff0477ac */ /* 0x000e640008000a00 */
[----:B-1----:R-:W-:-:S04]  /*00f0*/  UISETP.NE.U32.AND UP0, UPT, UR4, URZ, UPT ;  /* 0x000000ff0400728c */ /* 0x002fc8000bf05070 */
[----:B------:R-:W-:-:S09]  /*0100*/  UISETP.NE.AND.EX UP0, UPT, UR5, URZ, UPT, UP0 ;  /* 0x000000ff0500728c */ /* 0x000fd2000bf05300 */
[----:B------:R-:W-:Y:S05]  /*0110*/  BRA.U !UP0, `(.L_x_1) ;  /* 0x0000000108147547 */ /* 0x000fea000b800000 */
[----:B------:R-:W1:Y:S01]  /*0120*/  LDC.64 R2, c[0x0][0x888] ;  /* 0x00022200ff027b82 */ /* 0x000e620000000a00 */
[----:B------:R-:W1:Y:S02]  /*0130*/  LDCU.64 UR4, c[0x0][0x358] ;  /* 0x00006b00ff0477ac */ /* 0x000e640008000a00 */
[----:B-1----:R1:W5:Y:S01]  /*0140*/  LDG.E R41, desc[UR4][R2.64] ;  /* 0x0000000402297981 */ /* 0x002362000c1e1900 */
[----:B------:R-:W-:Y:S01]  /*0150*/  HFMA2 R84, -RZ, RZ, 0, 5.9604644775390625e-08 ;  /* 0x00000001ff547431 */ /* 0x000fe200000001ff */
[----:B------:R-:W-:Y:S05]  /*0160*/  BRA `(.L_x_0) ;  /* 0x00000000000c7947 */ /* 0x000fea0003800000 */
.L_x_1:
[----:B------:R-:W1:Y:S01]  /*0170*/  LDCU UR4, c[0x0][0x880] ;  /* 0x00011000ff0477ac */ /* 0x000e620008000800 */
[----:B------:R-:W-:Y:S01]  /*0180*/  HFMA2 R84, -RZ, RZ, 0, 5.9604644775390625e-08 ;  /* 0x00000001ff547431 */ /* 0x000fe200000001ff */
[----:B-1----:R-:W-:-:S07]  /*0190*/  MOV R41, UR4 ;  /* 0x0000000400297c02 */ /* 0x002fce0008000f00 */
.L_x_0:
[----:B------:R-:W2:Y:S02]  /*01a0*/  LDCU.64 UR4, c[0x0][0x8b0] ;  /* 0x00011600ff0477ac */ /* 0x000ea40008000a00 */
[----:B--2---:R-:W-:-:S04]  /*01b0*/  UISETP.NE.U32.AND UP0, UPT, UR4, URZ, UPT ;  /* 0x000000ff0400728c */ /* 0x004fc8000bf05070 */
[----:B------:R-:W-:-:S09]  /*01c0*/  UISETP.NE.AND.EX UP0, UPT, UR5, URZ, UPT, UP0 ;  /* 0x000000ff0500728c */ /* 0x000fd2000bf05300 */
[----:B------:R-:W-:Y:S05]  /*01d0*/  BRA.U UP0, `(.L_x_2) ;  /* 0x0000000100287547 */ /* 0x000fea000b800000 */
[----:B------:R-:W2:Y:S02]  /*01e0*/  LDCU.64 UR4, c[0x0][0x8a8] ;  /* 0x00011500ff0477ac */ /* 0x000ea40008000a00 */
[----:B--2---:R-:W-:-:S04]  /*01f0*/  UISETP.NE.U32.AND UP0, UPT, UR4, URZ, UPT ;  /* 0x000000ff0400728c */ /* 0x004fc8000bf05070 */
[----:B------:R-:W-:-:S09]  /*0200*/  UISETP.NE.AND.EX UP0, UPT, UR5, URZ, UPT, UP0 ;  /* 0x000000ff0500728c */ /* 0x000fd2000bf05300 */
[----:B------:R-:W-:Y:S05]  /*0210*/  BRA.U !UP0, `(.L_x_3) ;  /* 0x0000000108107547 */ /* 0x000fea000b800000 */
[----:B------:R-:W2:Y:S01]  /*0220*/  LDC.64 R38, c[0x0][0x8a8] ;  /* 0x00022a00ff267b82 */ /* 0x000ea20000000a00 */
[----:B------:R-:W2:Y:S02]  /*0230*/  LDCU.64 UR4, c[0x0][0x358] ;  /* 0x00006b00ff0477ac */ /* 0x000ea40008000a00 */
[----:B--2---:R2:W5:Y:S01]  /*0240*/  LDG.E R38, desc[UR4][R38.64] ;  /* 0x0000000426267981 */ /* 0x004562000c1e1900 */
[----:B------:R-:W-:Y:S05]  /*0250*/  BRA `(.L_x_2) ;  /* 0x0000000000087947 */ /* 0x000fea0003800000 */
.L_x_3:
[----:B------:R-:W2:Y:S02]  /*0260*/  LDCU UR4, c[0x0][0x8a0] ;  /* 0x00011400ff0477ac */ /* 0x000ea40008000800 */
[----:B--2---:R-:W-:Y:S02]  /*0270*/  MOV R38, UR4 ;  /* 0x0000000400267c02 */ /* 0x004fe40008000f00 */
.L_x_2:
[----:B------:R-:W-:Y:S01]  /*0280*/  IMAD.U32 R0, RZ, RZ, UR13 ;  /* 0x0000000dff007e24 */ /* 0x000fe2000f8e00ff */
[----:B------:R-:W-:Y:S04]  /*0290*/  BSSY.RECONVERGENT B0, `(.L_x_4) ;  /* 0x000000c000007945 */ /* 0x000fe80003800200 */
[C---:B------:R-:W-:Y:S02]  /*02a0*/  ISETP.NE.OR P2, PT, R0.reuse, 0x1, !P1 ;  /* 0x000000010000780c */ /* 0x040fe40004f45670 */
[----:B------:R-:W-:-:S11]  /*02b0*/  ISETP.NE.OR P0, PT, R0, 0x3, !P1 ;  /* 0x000000030000780c */ /* 0x000fd60004f05670 */
[----:B------:R-:W-:Y:S05]  /*02c0*/  @P2 BRA `(.L_x_5) ;  /* 0x0000000000202947 */ /* 0x000fea0003800000 */
[----:B------:R-:W3:Y:S02]  /*02d0*/  LDCU.64 UR4, c[0x0][0x348] ;  /* 0x00006900ff0477ac */ /* 0x000ee40008000a00 */
[----:B---3--:R-:W-:Y:S02]  /*02e0*/  UIADD3 UR6, UP1, UPT, UR4, 0x80, URZ ;  /* 0x0000008004067890 */ /* 0x008fe4000ff3e0ff */
[----:B------:R-:W-:Y:S02]  /*02f0*/  UIADD3 UR4, UP0, UPT, UR4, 0x180, URZ ;  /* 0x0000018004047890 */ /* 0x000fe4000ff1e0ff */
[----:B------:R-:W-:Y:S02]  /*0300*/  UIADD3.X UR7, UPT, UPT, URZ, UR5, URZ, UP1, !UPT ;  /* 0x00000005ff077290 */ /* 0x000fe40008ffe4ff */
[----:B------:R-:W-:-:S07]  /*0310*/  UIADD3.X UR5, UPT, UPT, URZ, UR5, URZ, UP0, !UPT ;  /* 0x00000005ff057290 */ /* 0x000fce00087fe4ff */
[----:B------:R3:W-:Y:S02]  /*0320*/  UTMACCTL.PF [UR6] ;  /* 0x00000000060079b9 */ /* 0x0007e40008040000 */
[----:B------:R3:W-:Y:S02]  /*0330*/  UTMACCTL.PF [UR4] ;  /* 0x00000000040079b9 */ /* 0x0007e40008040000 */
[----:B---3--:R-:W-:Y:S01]  /*0340*/  NOP ;  /* 0x0000000000007918 */ /* 0x008fe20000000000 */
.L_x_5:
[----:B------:R-:W-:Y:S05]  /*0350*/  BSYNC.RECONVERGENT B0 ;  /* 0x0000000000007941 */ /* 0x000fea0003800200 */
.L_x_4:
[----:B------:R-:W-:Y:S04]  /*0360*/  BSSY.RECONVERGENT B0, `(.L_x_6) ;  /* 0x000000a000007945 */ /* 0x000fe80003800200 */
        /* <DEDUP_REMOVED lines=9> */
.L_x_7:
[----:B------:R-:W-:Y:S05]  /*0400*/  BSYNC.RECONVERGENT B0 ;  /* 0x0000000000007941 */ /* 0x000fea0003800200 */
.L_x_6:
[----:B------:R-:W3:Y:S01]  /*0410*/  LDCU.64 UR4, c[0x0][0x888] ;  /* 0x00011100ff0477ac */ /* 0x000ee20008000a00 */
[----:B------:R-:W-:Y:S02]  /*0420*/  UISETP.EQ.U32.AND UP1, UPT, UR8, URZ, UPT ;  /* 0x000000ff0800728c */ /* 0x000fe4000bf22070 */
[----:B------:R-:W-:Y:S02]  /*0430*/  UPLOP3.LUT UP3, UPT, UPT, UPT, UPT, 0x80, 0x8 ;  /* 0x000000000008789c */ /* 0x000fe40003f6f070 */
[----:B---3--:R-:W-:-:S04]  /*0440*/  UISETP.NE.U32.AND UP0, UPT, UR4, URZ, UPT ;  /* 0x000000ff0400728c */ /* 0x008fc8000bf05070 */
[----:B------:R-:W-:-:S04]  /*0450*/  UISETP.NE.AND.EX UP0, UPT, UR5, URZ, UPT, UP0 ;  /* 0x000000ff0500728c */ /* 0x000fc8000bf05300 */
[----:B------:R-:W-:-:S04]  /*0460*/  UISETP.EQ.OR.EX UP2, UPT, UR9, URZ, !UP0, UP1 ;  /* 0x000000ff0900728c */ /* 0x000fc8000c742710 */
[----:B------:R-:W-:-:S06]  /*0470*/  UP2UR UR4, UPR, URZ, 0x4 ;  /* 0x00000004ff047883 */ /* 0x000fcc0008000000 */
[----:B------:R-:W-:Y:S01]  /*0480*/  MOV R88, UR4 ;  /* 0x0000000400587c02 */ /* 0x000fe20008000f00 */
[----:B------:R-:W-:Y:S06]  /*0490*/  BRA.U !UP2, `(.L_x_8) ;  /* 0x000000010a207547 */ /* 0x000fec000b800000 */
[----:B------:R-:W-:Y:S01]  /*04a0*/  UISETP.NE.U32.AND UP1, UPT, UR8, URZ, UPT ;  /* 0x000000ff0800728c */ /* 0x000fe2000bf25070 */
[----:B-----5:R-:W-:Y:S01]  /*04b0*/  FSETP.NEU.AND P0, PT, R41, RZ, PT ;  /* 0x000000ff2900720b */ /* 0x020fe20003f0d000 */
[----:B------:R-:W-:Y:S02]  /*04c0*/  USEL UR4, URZ, 0xffffffff, UP0 ;  /* 0xffffffffff047887 */ /* 0x000fe40008000000 */
[----:B------:R-:W-:-:S10]  /*04d0*/  UISETP.NE.AND.EX UP1, UPT, UR9, URZ, UPT, UP1 ;  /* 0x000000ff0900728c */ /* 0x000fd4000bf25310 */
[----:B------:R-:W-:Y:S01]  /*04e0*/  VOTEU.ANY UP0, P0 ;  /* 0x0000000000ff7886 */ /* 0x000fe20000000100 */
[----:B------:R-:W-:-:S04]  /*04f0*/  @!UP1 USEL UR4, URZ, 0xffffffff, UP0 ;  /* 0xffffffffff049887 */ /* 0x000fc80008000000 */
[----:B------:R-:W-:-:S04]  /*0500*/  ULOP3.LUT UR4, UR4, 0x1, URZ, 0xc0, !UPT ;  /* 0x0000000104047892 */ /* 0x000fc8000f8ec0ff */
[----:B------:R-:W-:-:S11]  /*0510*/  UISETP.NE.U32.AND UP3, UPT, UR4, 0x1, UPT ;  /* 0x000000010400788c */ /* 0x000fd6000bf65070 */
.L_x_8:
[----:B------:R-:W3:Y:S01]  /*0520*/  SHFL.IDX PT, R0, R85, RZ, 0x1f ;  /* 0x00001fff55007589 */ /* 0x000ee200000e0000 */
[----:B------:R-:W-:-:S04]  /*0530*/  UISETP.NE.AND UP0, UPT, UR13, 0x2, UPT ;  /* 0x000000020d00788c */ /* 0x000fc8000bf05270 */
[----:B------:R-:W-:Y:S02]  /*0540*/  UISETP.EQ.AND UP1, UPT, UR33, URZ, !UP0 ;  /* 0x000000ff2100728c */ /* 0x000fe4000c722270 */
[----:B------:R-:W-:-:S04]  /*0550*/  USEL UR37, URZ, 0x1, UP0 ;  /* 0x00000001ff257887 */ /* 0x000fc80008000000 */
[----:B------:R-:W-:Y:S02]  /*0560*/  PLOP3.LUT P3, PT, P1, PT, UP1, 0x80, 0x8 ;  /* 0x000000000008781c */ /* 0x000fe40000f6f018 */
[----:B---3--:R-:W-:-:S13]  /*0570*/  ISETP.NE.AND P0, PT, R0, RZ, PT ;  /* 0x000000ff0000720c */ /* 0x008fda0003f05270 */
[----:B------:R-:W-:Y:S05]  /*0580*/  @P0 BRA `(.L_x_9) ;  /* 0x0000000000e40947 */ /* 0x000fea0003800000 */
[----:B------:R-:W-:Y:S01]  /*0590*/  ELECT P0, URZ, PT ;  /* 0x0000000000ff782f */ /* 0x000fe20003800000 */
[----:B------:R-:W-:-:S12]  /*05a0*/  BSSY.RECONVERGENT B0, `(.L_x_9) ;  /* 0x0000037000007945 */ /* 0x000fd80003800200 */
[----:B------:R-:W-:Y:S05]  /*05b0*/  @!P0 BRA `(.L_x_10) ;  /* 0x0000000000d48947 */ /* 0x000fea0003800000 */
[----:B------:R-:W3:Y:S01]  /*05c0*/  S2UR UR5, SR_CgaCtaId ;  /* 0x00000000000579c3 */ /* 0x000ee20000008800 */
[----:B------:R-:W-:Y:S01]  /*05d0*/  UMOV UR4, 0x400 ;  /* 0x0000040000047882 */ /* 0x000fe20000000000 */
[----:B------:R-:W-:Y:S01]  /*05e0*/  UMOV UR8, 0x1 ;  /* 0x0000000100087882 */ /* 0x000fe20000000000 */
[----:B------:R-:W-:Y:S01]  /*05f0*/  UMOV UR6, 0x2 ;  /* 0x0000000200067882 */ /* 0x000fe20000000000 */
[----:B------:R-:W-:-:S04]  /*0600*/  UIADD3 UR8, UPT, UPT, -UR8, 0x100000, URZ ;  /* 0x0010000008087890 */ /* 0x000fc8000fffe1ff */
[----:B------:R-:W-:Y:S02]  /*0610*/  USHF.L.U32 UR9, UR8, 0xb, URZ ;  /* 0x0000000b08097899 */ /* 0x000fe400080006ff */
[----:B------:R-:W-:Y:S02]  /*0620*/  USHF.L.U32 UR8, UR8, 0x1, URZ ;  /* 0x0000000108087899 */ /* 0x000fe400080006ff */
[----:B------:R-:W-:-:S04]  /*0630*/  UIADD3 UR6, UPT, UPT, -UR6, 0x100000, URZ ;  /* 0x0010000006067890 */ /* 0x000fc8000fffe1ff */
[----:B------:R-:W-:Y:S02]  /*0640*/  USHF.L.U32 UR7, UR6, 0xb, URZ ;  /* 0x0000000b06077899 */ /* 0x000fe400080006ff */
[----:B------:R-:W-:Y:S02]  /*0650*/  USHF.L.U32 UR6, UR6, 0x1, URZ ;  /* 0x0000000106067899 */ /* 0x000fe400080006ff */
[----:B---3--:R-:W-:Y:S01]  /*0660*/  ULEA UR4, UR5, UR4, 0x18 ;  /* 0x0000000405047291 */ /* 0x008fe2000f8ec0ff */
[----:B------:R-:W3:Y:S11]  /*0670*/  FENCE.VIEW.ASYNC.S ;  /* 0x00000000000073c6 */ /* 0x000ef60000000000 */
[----:B---3--:R3:W4:Y:S01]  /*0680*/  SYNCS.EXCH.64 URZ, [UR4], UR8 ;  /* 0x0000000804ff75b2 */ /* 0x0087220008000100 */
[----:B------:R3:W1:Y:S01]  /*0690*/  SYNCS.EXCH.64 URZ, [UR4+0xa0], UR6 ;  /* 0x0000a00604ff75b2 */ /* 0x0006620008000100 */
        /* <DEDUP_REMOVED lines=37> */
[----:B------:R3:W1:Y:S02]  /*08f0*/  SYNCS.EXCH.64 URZ, [UR4+0x138], UR6 ;  /* 0x0001380604ff75b2 */ /* 0x0006640008000100 */
[----:B---34-:R-:W-:Y:S01]  /*0900*/  NOP ;  /* 0x0000000000007918 */ /* 0x018fe20000000000 */
.L_x_10:
[----:B------:R-:W-:Y:S05]  /*0910*/  BSYNC.RECONVERGENT B0 ;  /* 0x0000000000007941 */ /* 0x000fea0003800200 */
.L_x_9:
[----:B------:R-:W3:Y:S01]  /*0920*/  SHFL.IDX PT, R0, R85, RZ, 0x1f ;  /* 0x00001fff55007589 */ /* 0x000ee200000e0000 */
[----:B------:R-:W-:Y:S01]  /*0930*/  NOP ;  /* 0x0000000000007918 */ /* 0x000fe20000000000 */
[----:B---3--:R-:W-:-:S13]  /*0940*/  ISETP.NE.AND P0, PT, R0, 0x1, PT ;  /* 0x000000010000780c */ /* 0x008fda0003f05270 */
[----:B------:R-:W-:Y:S05]  /*0950*/  @P0 BRA `(.L_x_11) ;  /* 0x0000000000500947 */ /* 0x000fea0003800000 */
        /* <DEDUP_REMOVED lines=9> */
[----:B------:R-:W-:Y:S01]  /*09f0*/  USHF.L.U32 UR6, UR6, 0x1, URZ ;  /* 0x0000000106067899 */ /* 0x000fe200080006ff */
[----:B------:R-:W-:Y:S01]  /*0a00*/  ELECT P0, URZ, PT ;  /* 0x0000000000ff782f */ /* 0x000fe20003800000 */
[----:B---3--:R-:W-:Y:S01]  /*0a10*/  ULEA UR4, UR5, UR4, 0x18 ;  /* 0x0000000405047291 */ /* 0x008fe2000f8ec0ff */
[----:B------:R-:W3:Y:S11]  /*0a20*/  FENCE.VIEW.ASYNC.S ;  /* 0x00000000000073c6 */ /* 0x000ef60000000000 */
[----:B---3--:R3:W4:Y:S01]  /*0a30*/  SYNCS.EXCH.64 URZ, [UR4+0x140], UR8 ;  /* 0x0001400804ff75b2 */ /* 0x0087220008000100 */
[----:B------:R3:W1:Y:S01]  /*0a40*/  SYNCS.EXCH.64 URZ, [UR4+0x158], UR6 ;  /* 0x0001580604ff75b2 */ /* 0x0006620008000100 */
[----:B------:R3:W1:Y:S01]  /*0a50*/  SYNCS.EXCH.64 URZ, [UR4+0x148], UR8 ;  /* 0x0001480804ff75b2 */ /* 0x0006620008000100 */
[----:B------:R3:W1:Y:S01]  /*0a60*/  SYNCS.EXCH.64 URZ, [UR4+0x160], UR6 ;  /* 0x0001600604ff75b2 */ /* 0x0006620008000100 */
[----:B------:R3:W1:Y:S01]  /*0a70*/  SYNCS.EXCH.64 URZ, [UR4+0x150], UR8 ;  /* 0x0001500804ff75b2 */ /* 0x0006620008000100 */
[----:B------:R3:W1:Y:S01]  /*0a80*/  SYNCS.EXCH.64 URZ, [UR4+0x168], UR6 ;  /* 0x0001680604ff75b2 */ /* 0x0006620008000100 */
[----:B------:R-:W-:Y:S01]  /*0a90*/  NOP ;  /* 0x0000000000007918 */ /* 0x000fe20000000000 */
.L_x_11:
[----:B------:R-:W2:Y:S01]  /*0aa0*/  SHFL.IDX PT, R0, R85, RZ, 0x1f ;  /* 0x00001fff55007589 */ /* 0x000ea200000e0000 */
[----:B------:R-:W-:Y:S01]  /*0ab0*/  NOP ;  /* 0x0000000000007918 */ /* 0x000fe20000000000 */
[----:B--2---:R-:W-:-:S13]  /*0ac0*/  ISETP.NE.AND P0, PT, R0, 0x3, PT ;  /* 0x000000030000780c */ /* 0x004fda0003f05270 */
[----:B------:R-:W-:Y:S05]  /*0ad0*/  @P0 BRA `(.L_x_12) ;  /* 0x0000000000300947 */ /* 0x000fea0003800000 */
[----:B------:R-:W2:Y:S01]  /*0ae0*/  S2UR UR5, SR_CgaCtaId ;  /* 0x00000000000579c3 */ /* 0x000ea20000008800 */
[----:B---3--:R-:W-:Y:S01]  /*0af0*/  UMOV UR6, 0x400 ;  /* 0x0000040000067882 */ /* 0x008fe20000000000 */
[----:B------:R-:W-:Y:S01]  /*0b00*/  UMOV UR4, 0x20 ;  /* 0x0000002000047882 */ /* 0x000fe20000000000 */
[----:B------:R-:W-:Y:S01]  /*0b10*/  ELECT P0, URZ, PT ;  /* 0x0000000000ff782f */ /* 0x000fe20003800000 */
[----:B--2---:R-:W-:Y:S02]  /*0b20*/  ULEA UR6, UR5, UR6, 0x18 ;  /* 0x0000000605067291 */ /* 0x004fe4000f8ec0ff */
[----:B------:R-:W-:-:S04]  /*0b30*/  UIADD3 UR4, UPT, UPT, -UR4, 0x100000, URZ ;  /* 0x0010000004047890 */ /* 0x000fc8000fffe1ff */
[----:B------:R-:W-:Y:S02]  /*0b40*/  USHF.L.U32 UR5, UR4, 0xb, URZ ;  /* 0x0000000b04057899 */ /* 0x000fe400080006ff */
[----:B------:R-:W-:Y:S01]  /*0b50*/  USHF.L.U32 UR4, UR4, 0x1, URZ ;  /* 0x0000000104047899 */ /* 0x000fe200080006ff */
[----:B------:R-:W2:Y:S11]  /*0b60*/  FENCE.VIEW.ASYNC.S ;  /* 0x00000000000073c6 */ /* 0x000eb60000000000 */
[----:B--2---:R2:W3:Y:S01]  /*0b70*/  SYNCS.EXCH.64 URZ, [UR6+0x170], UR4 ;  /* 0x0001700406ff75b2 */ /* 0x0044e20008000100 */
[----:B------:R2:W1:Y:S01]  /*0b80*/  SYNCS.EXCH.64 URZ, [UR6+0x178], UR4 ;  /* 0x0001780406ff75b2 */ /* 0x0004620008000100 */
[----:B------:R-:W-:Y:S01]  /*0b90*/  NOP ;  /* 0x0000000000007918 */ /* 0x000fe20000000000 */
.L_x_12:
[----:B------:R-:W4:Y:S01]  /*0ba0*/  SHFL.IDX PT, R0, R85, RZ, 0x1f ;  /* 0x00001fff55007589 */ /* 0x000f2200000e0000 */
[----:B------:R-:W-:Y:S01]  /*0bb0*/  NOP ;  /* 0x0000000000007918 */ /* 0x000fe20000000000 */
[----:B----4-:R-:W-:-:S13]  /*0bc0*/  ISETP.NE.AND P0, PT, R0, 0x4, PT ;  /* 0x000000040000780c */ /* 0x010fda0003f05270 */
[----:B------:R-:W-:Y:S05]  /*0bd0*/  @P0 BRA `(.L_x_13) ;  /* 0x00000000004c0947 */ /* 0x000fea0003800000 */
[----:B--2---:R-:W2:Y:S01]  /*0be0*/  S2UR UR5, SR_CgaCtaId ;  /* 0x00000000000579c3 */ /* 0x004ea20000008800 */
[----:B---3--:R-:W-:Y:S01]  /*0bf0*/  UMOV UR4, 0x3a0 ;  /* 0x000003a000047882 */ /* 0x008fe20000000000 */
[----:B------:R-:W-:Y:S01]  /*0c00*/  UMOV UR6, 0x400 ;  /* 0x0000040000067882 */ /* 0x000fe20000000000 */
[----:B------:R-:W-:Y:S01]  /*0c10*/  USEL UR4, UR4, 0x320, UP3 ;  /* 0x0000032004047887 */ /* 0x000fe20009800000 */
[----:B------:R-:W-:Y:S01]  /*0c20*/  UMOV UR8, 0x1 ;  /* 0x0000000100087882 */ /* 0x000fe20000000000 */
[----:B------:R-:W-:Y:S01]  /*0c30*/  ELECT P0, URZ, PT ;  /* 0x0000000000ff782f */ /* 0x000fe20003800000 */
[----:B------:R-:W-:-:S04]  /*0c40*/  UIADD3 UR8, UPT, UPT, -UR8, 0x100000, URZ ;  /* 0x0010000008087890 */ /* 0x000fc8000fffe1ff */
[----:B------:R-:W-:Y:S02]  /*0c50*/  USHF.L.U32 UR9, UR8, 0xb, URZ ;  /* 0x0000000b08097899 */ /* 0x000fe400080006ff */
[----:B------:R-:W-:Y:S02]  /*0c60*/  USHF.L.U32 UR8, UR8, 0x1, URZ ;  /* 0x0000000108087899 */ /* 0x000fe400080006ff */
[----:B--2---:R-:W-:Y:S02]  /*0c70*/  ULEA UR6, UR5, UR6, 0x18 ;  /* 0x0000000605067291 */ /* 0x004fe4000f8ec0ff */
[----:B------:R-:W-:-:S04]  /*0c80*/  UIADD3 UR4, UPT, UPT, -UR4, 0x100000, URZ ;  /* 0x0010000004047890 */ /* 0x000fc8000fffe1ff */
[----:B------:R-:W-:Y:S02]  /*0c90*/  USHF.L.U32 UR5, UR4, 0xb, URZ ;  /* 0x0000000b04057899 */ /* 0x000fe400080006ff */
[----:B------:R-:W-:Y:S01]  /*0ca0*/  USHF.L.U32 UR4, UR4, 0x1, URZ ;  /* 0x0000000104047899 */ /* 0x000fe200080006ff */
[----:B------:R-:W2:Y:S03]  /*0cb0*/  FENCE.VIEW.ASYNC.S ;  /* 0x00000000000073c6 */ /* 0x000ea60000000000 */
[----:B--2---:R4:W2:Y:S08]  /*0cc0*/  SYNCS.EXCH.64 URZ, [UR6+0x180], UR8 ;  /* 0x0001800806ff75b2 */ /* 0x0048b00008000100 */
[----:B------:R4:W3:Y:S01]  /*0cd0*/  SYNCS.EXCH.64 URZ, [UR6+0x190], UR4 ;  /* 0x0001900406ff75b2 */ /* 0x0008e20008000100 */
[----:B------:R4:W1:Y:S01]  /*0ce0*/  SYNCS.EXCH.64 URZ, [UR6+0x188], UR8 ;  /* 0x0001880806ff75b2 */ /* 0x0008620008000100 */
[----:B------:R4:W1:Y:S02]  /*0cf0*/  SYNCS.EXCH.64 URZ, [UR6+0x198], UR4 ;  /* 0x0001980406ff75b2 */ /* 0x0008640008000100 */
[----:B----4-:R-:W-:Y:S01]  /*0d00*/  NOP ;  /* 0x0000000000007918 */ /* 0x010fe20000000000 */
.L_x_13:
[----:B------:R-:W4:Y:S01]  /*0d10*/  SHFL.IDX PT, R0, R85, RZ, 0x1f ;  /* 0x00001fff55007589 */ /* 0x000f2200000e0000 */
[----:B------:R-:W-:Y:S01]  /*0d20*/  NOP ;  /* 0x0000000000007918 */ /* 0x000fe20000000000 */
[----:B----4-:R-:W-:-:S13]  /*0d30*/  ISETP.NE.AND P0, PT, R0, 0x5, PT ;  /* 0x000000050000780c */ /* 0x010fda0003f05270 */
[----:B------:R-:W-:Y:S05]  /*0d40*/  @P0 BRA `(.L_x_14) ;  /* 0x0000000000580947 */ /* 0x000fea0003800000 */
[----:B--2---:R-:W2:Y:S01]  /*0d50*/  S2UR UR5, SR_CgaCtaId ;  /* 0x00000000000579c3 */ /* 0x004ea20000008800 */
[----:B---3--:R-:W-:Y:S01]  /*0d60*/  UMOV UR4, 0x400 ;  /* 0x0000040000047882 */ /* 0x008fe20000000000 */
        /* <DEDUP_REMOVED lines=9> */
[----:B--2---:R-:W-:Y:S01]  /*0e00*/  ULEA UR4, UR5, UR4, 0x18 ;  /* 0x0000000405047291 */ /* 0x004fe2000f8ec0ff */
[----:B------:R-:W2:Y:S11]  /*0e10*/  FENCE.VIEW.ASYNC.S ;  /* 0x00000000000073c6 */ /* 0x000eb60000000000 */
[----:B--2---:R4:W2:Y:S01]  /*0e20*/  SYNCS.EXCH.64 URZ, [UR4+0x1a0], UR6 ;  /* 0x0001a00604ff75b2 */ /* 0x0048a20008000100 */
[----:B------:R4:W3:Y:S01]  /*0e30*/  SYNCS.EXCH.64 URZ, [UR4+0x1c0], UR8 ;  /* 0x0001c00804ff75b2 */ /* 0x0008e20008000100 */
[----:B------:R4:W1:Y:S01]  /*0e40*/  SYNCS.EXCH.64 URZ, [UR4+0x1a8], UR6 ;  /* 0x0001a80604ff75b2 */ /* 0x0008620008000100 */
[----:B------:R4:W1:Y:S01]  /*0e50*/  SYNCS.EXCH.64 URZ, [UR4+0x1c8], UR8 ;  /* 0x0001c80804ff75b2 */ /* 0x0008620008000100 */
[----:B------:R4:W1:Y:S01]  /*0e60*/  SYNCS.EXCH.64 URZ, [UR4+0x1b0], UR6 ;  /* 0x0001b00604ff75b2 */ /* 0x0008620008000100 */
[----:B------:R4:W1:Y:S01]  /*0e70*/  SYNCS.EXCH.64 URZ, [UR4+0x1d0], UR8 ;  /* 0x0001d00804ff75b2 */ /* 0x0008620008000100 */
[----:B------:R4:W1:Y:S01]  /*0e80*/  SYNCS.EXCH.64 URZ, [UR4+0x1b8], UR6 ;  /* 0x0001b80604ff75b2 */ /* 0x0008620008000100 */
[----:B------:R4:W1:Y:S02]  /*0e90*/  SYNCS.EXCH.64 URZ, [UR4+0x1d8], UR8 ;  /* 0x0001d80804ff75b2 */ /* 0x0008640008000100 */
[----:B----4-:R-:W-:Y:S01]  /*0ea0*/  NOP ;  /* 0x0000000000007918 */ /* 0x010fe20000000000 */
.L_x_14:
[----:B------:R-:W4:Y:S01]  /*0eb0*/  SHFL.IDX PT, R0, R85, RZ, 0x1f ;  /* 0x00001fff55007589 */ /* 0x000f2200000e0000 */
[----:B------:R-:W-:Y:S01]  /*0ec0*/  ISETP.NE.OR P1, PT, RZ, UR13, !P1 ;  /* 0x0000000dff007c0c */ /* 0x000fe2000cf25670 */
[----:B------:R-:W-:Y:S01]  /*0ed0*/  NOP ;  /* 0x0000000000007918 */ /* 0x000fe20000000000 */
[----:B----4-:R-:W-:-:S13]  /*0ee0*/  ISETP.NE.AND P0, PT, R0, 0x3, PT ;  /* 0x000000030000780c */ /* 0x010fda0003f05270 */
[----:B------:R-:W-:Y:S05]  /*0ef0*/  @P0 BRA `(.L_x_15) ;  /* 0x0000000000380947 */ /* 0x000fea0003800000 */
[----:B--2---:R-:W2:Y:S01]  /*0f00*/  S2UR UR5, SR_CgaCtaId ;  /* 0x00000000000579c3 */ /* 0x004ea20000008800 */
[----:B---3--:R-:W-:Y:S01]  /*0f10*/  UMOV UR4, 0x400 ;  /* 0x0000040000047882 */ /* 0x008fe20000000000 */
[----:B------:R-:W-:Y:S01]  /*0f20*/  UMOV UR6, 0x20 ;  /* 0x0000002000067882 */ /* 0x000fe20000000000 */
[----:B------:R-:W-:Y:S01]  /*0f30*/  ELECT P0, URZ, PT ;  /* 0x0000000000ff782f */ /* 0x000fe20003800000 */
[----:B------:R-:W-:-:S04]  /*0f40*/  UIADD3 UR6, UPT, UPT, -UR6, 0x100000, URZ ;  /* 0x0010000006067890 */ /* 0x000fc8000fffe1ff */
[----:B------:R-:W-:Y:S02]  /*0f50*/  USHF.L.U32 UR7, UR6, 0xb, URZ ;  /* 0x0000000b06077899 */ /* 0x000fe400080006ff */
[----:B------:R-:W-:Y:S02]  /*0f60*/  USHF.L.U32 UR6, UR6, 0x1, URZ ;  /* 0x0000000106067899 */ /* 0x000fe400080006ff */
[----:B--2---:R-:W-:Y:S01]  /*0f70*/  ULEA UR4, UR5, UR4, 0x18 ;  /* 0x0000000405047291 */ /* 0x004fe2000f8ec0ff */
[----:B------:R-:W2:Y:S11]  /*0f80*/  FENCE.VIEW.ASYNC.S ;  /* 0x00000000000073c6 */ /* 0x000eb60000000000 */
[----:B--2---:R4:W2:Y:S01]  /*0f90*/  SYNCS.EXCH.64 URZ, [UR4+0x1e0], UR6 ;  /* 0x0001e00604ff75b2 */ /* 0x0048a20008000100 */
[----:B------:R4:W3:Y:S01]  /*0fa0*/  SYNCS.EXCH.64 URZ, [UR4+0x1f0], UR6 ;  /* 0x0001f00604ff75b2 */ /* 0x0008e20008000100 */
[----:B------:R4:W1:Y:S01]  /*0fb0*/  SYNCS.EXCH.64 URZ, [UR4+0x1e8], UR6 ;  /* 0x0001e80604ff75b2 */ /* 0x0008620008000100 */
[----:B------:R4:W1:Y:S02]  /*0fc0*/  SYNCS.EXCH.64 URZ, [UR4+0x1f8], UR6 ;  /* 0x0001f80604ff75b2 */ /* 0x0008640008000100 */
[----:B----4-:R-:W-:Y:S01]  /*0fd0*/  NOP ;  /* 0x0000000000007918 */ /* 0x010fe20000000000 */
.L_x_15:
[----:B---3--:R-:W3:Y:S01]  /*0fe0*/  S2UR UR7, SR_CgaCtaId ;  /* 0x00000000000779c3 */ /* 0x008ee20000008800 */
[----:B------:R-:W-:Y:S01]  /*0ff0*/  VOTEU.ALL UP0, P1 ;  /* 0x0000000000ff7886 */ /* 0x000fe20000800000 */
[----:B--2---:R-:W-:Y:S01]  /*1000*/  UMOV UR4, 0x20 ;  /* 0x0000002000047882 */ /* 0x004fe20000000000 */
[----:B------:R-:W-:Y:S01]  /*1010*/  NOP ;  /* 0x0000000000007918 */ /* 0x000fe20000000000 */
[----:B-1----:R-:W-:Y:S01]  /*1020*/  LOP3.LUT R3, R92, 0x1f, RZ, 0xc0, !PT ;  /* 0x0000001f5c037812 */ /* 0x002fe200078ec0ff */
[----:B------:R-:W-:Y:S01]  /*1030*/  UISETP.NE.AND UP4, UPT, UR13, URZ, UPT ;  /* 0x000000ff0d00728c */ /* 0x000fe2000bf85270 */
[----:B------:R-:W-:Y:S01]  /*1040*/  @!UP0 UMOV UR6, 0x400 ;  /* 0x0000040000068882 */ /* 0x000fe20000000000 */
[----:B------:R-:W-:-:S04]  /*1050*/  @!UP0 UIADD3 UR4, UPT, UPT, -UR4, 0x100000, URZ ;  /* 0x0010000004048890 */ /* 0x000fc8000fffe1ff */
[----:B------:R-:W-:Y:S02]  /*1060*/  @!UP0 USHF.L.U32 UR5, UR4, 0xb, URZ ;  /* 0x0000000b04058899 */ /* 0x000fe400080006ff */
[----:B------:R-:W-:Y:S02]  /*1070*/  @!UP0 USHF.L.U32 UR4, UR4, 0x1, URZ ;  /* 0x0000000104048899 */ /* 0x000fe400080006ff */
[----:B---3--:R-:W-:Y:S01]  /*1080*/  @!UP0 ULEA UR6, UR7, UR6, 0x18 ;  /* 0x0000000607068291 */ /* 0x008fe2000f8ec0ff */
[----:B------:R-:W1:Y:S01]  /*1090*/  LDCU UR7, c[0x0][0x36c] ;  /* 0x00006d80ff0777ac */ /* 0x000e620008000800 */
[----:B------:R-:W-:Y:S01]  /*10a0*/  VOTEU.ALL UP0, P1 ;  /* 0x0000000000ff7886 */ /* 0x000fe20000800000 */
[----:B------:R-:W2:Y:S09]  /*10b0*/  FENCE.VIEW.ASYNC.S ;  /* 0x00000000000073c6 */ /* 0x000eb20000000000 */
[----:B--2---:R2:W3:Y:S01]  /*10c0*/  @!UP0 SYNCS.EXCH.64 URZ, [UR6+0x200], UR4 ;  /* 0x0002000406ff85b2 */ /* 0x0044e20008000100 */
[----:B-1----:R-:W-:-:S09]  /*10d0*/  UISETP.EQ.U32.AND UP5, UPT, UR7, 0x1, UPT ;  /* 0x000000010700788c */ /* 0x002fd2000bfa2070 */
[----:B--2---:R-:W-:Y:S05]  /*10e0*/  BRA.U !UP5, `(.L_x_16) ;  /* 0x000000010d087547 */ /* 0x004fea000b800000 */
[----:B---3--:R-:W-:Y:S01]  /*10f0*/  UCGABAR_ARV ;  /* 0x00000000000079c7 */ /* 0x008fe20008000000 */
[----:B------:R-:W-:Y:S05]  /*1100*/  BRA `(.L_x_17) ;  /* 0x0000000000047947 */ /* 0x000fea0003800000 */
.L_x_16:
[----:B---3--:R-:W-:Y:S01]  /*1110*/  NOP ;  /* 0x0000000000007918 */ /* 0x008fe20000000000 */
.L_x_17:
[----:B------:R-:W1:Y:S01]  /*1120*/  S2UR UR19, SR_CTAID.X ;  /* 0x00000000001379c3 */ /* 0x000e620000002500 */
[----:B------:R-:W-:-:S05]  /*1130*/  CS2R.32 R87, SR_CgaSize ;  /* 0x0000000000577805 */ /* 0x000fca0000008a00 */
[----:B------:R-:W-:-:S05]  /*1140*/  IMAD R87, R87, -0xa0, RZ ;  /* 0xffffff6057577824 */ /* 0x000fca00078e02ff */
[----:B------:R-:W-:-:S14]  /*1150*/  R2UR UR5, R87 ;  /* 0x00000000570572ca */ /* 0x000fdc00000e0000 */
[----:B------:R-:W2:Y:S01]  /*1160*/  LDCU UR5, c[0x0][UR5+0x2b0] ;  /* 0x00005600050577ac */ /* 0x000ea20008000800 */
[----:B------:R-:W-:-:S05]  /*1170*/  CS2R.32 R87, SR_CgaSize ;  /* 0x0000000000577805 */ /* 0x000fca0000008a00 */
[----:B------:R-:W-:-:S05]  /*1180*/  IMAD R87, R87, -0xa0, RZ ;  /* 0xffffff6057577824 */ /* 0x000fca00078e02ff */
[----:B------:R-:W-:-:S14]  /*1190*/  R2UR UR4, R87 ;  /* 0x00000000570472ca */ /* 0x000fdc00000e0000 */
[----:B------:R-:W3:Y:S01]  /*11a0*/  LDCU UR4, c[0x0][UR4+0x2b4] ;  /* 0x00005680040477ac */ /* 0x000ee20008000800 */
[----:B------:R-:W4:Y:S01]  /*11b0*/  S2UR UR7, SR_CTAID.Y ;  /* 0x00000000000779c3 */ /* 0x000f220000002600 */
[----:B------:R-:W-:-:S05]  /*11c0*/  CS2R.32 R87, SR_CgaSize ;  /* 0x0000000000577805 */ /* 0x000fca0000008a00 */
[----:B------:R-:W-:-:S05]  /*11d0*/  IMAD R87, R87, -0xa0, RZ ;  /* 0xffffff6057577824 */ /* 0x000fca00078e02ff */
[----:B------:R-:W-:-:S14]  /*11e0*/  R2UR UR8, R87 ;  /* 0x00000000570872ca */ /* 0x000fdc00000e0000 */
[----:B------:R-:W3:Y:S01]  /*11f0*/  LDCU UR8, c[0x0][UR8+0x2a0] ;  /* 0x00005400080877ac */ /* 0x000ee20008000800 */
[----:B------:R-:W-:-:S05]  /*1200*/  CS2R.32 R87, SR_CgaSize ;  /* 0x0000000000577805 */ /* 0x000fca0000008a00 */
[----:B------:R-:W-:-:S05]  /*1210*/  IMAD R87, R87, -0xa0, RZ ;  /* 0xffffff6057577824 */ /* 0x000fca00078e02ff */
[----:B------:R-:W-:-:S14]  /*1220*/  R2UR UR9, R87 ;  /* 0x00000000570972ca */ /* 0x000fdc00000e0000 */
[----:B------:R-:W3:Y:S01]  /*1230*/  LDCU UR9, c[0x0][UR9+0x2a4] ;  /* 0x00005480090977ac */ /* 0x000ee20008000800 */
[----:B------:R-:W3:Y:S01]  /*1240*/  S2UR UR10, SR_CgaCtaId ;  /* 0x00000000000a79c3 */ /* 0x000ee20000008800 */
[----:B------:R-:W-:Y:S01]  /*1250*/  UISETP.GT.U32.AND UP0, UPT, UR33, 0xffff, UPT ;  /* 0x0000ffff2100788c */ /* 0x000fe2000bf04070 */
[----:B------:R-:W3:Y:S01]  /*1260*/  LDCU UR18, c[0x0][0xb24] ;  /* 0x00016480ff1277ac */ /* 0x000ee20008000800 */
[----:B------:R-:W-:Y:S01]  /*1270*/  UMOV UR29, 0x5 ;  /* 0x00000005001d7882 */ /* 0x000fe20000000000 */
[----:B-1----:R-:W-:-:S04]  /*1280*/  I2FP.F32.U32 R2, UR19 ;  /* 0x0000001300027c45 */ /* 0x002fc80008201000 */
[----:B------:R-:W1:Y:S01]  /*1290*/  S2UR UR36, SR_CTAID.Z ;  /* 0x00000000002479c3 */ /* 0x000e620000002700 */
[----:B------:R-:W1:Y:S01]  /*12a0*/  LDCU UR40, c[0x0][0xb24] ;  /* 0x00016480ff2877ac */ /* 0x000e620008000800 */
[----:B--2---:R-:W-:Y:S01]  /*12b0*/  FMUL R2, R2, UR5 ;  /* 0x0000000502027c20 */ /* 0x004fe20008400000 */
[----:B------:R-:W-:Y:S01]  /*12c0*/  USEL UR5, UR33, 0xffff, !UP0 ;  /* 0x0000ffff21057887 */ /* 0x000fe2000c000000 */
[----:B----4-:R-:W-:Y:S01]  /*12d0*/  I2FP.F32.U32 R0, UR7 ;  /* 0x0000000700007c45 */ /* 0x010fe20008201000 */
[----:B------:R-:W2:Y:S03]  /*12e0*/  LDCU UR27, c[0x0][0xb30] ;  /* 0x00016600ff1b77ac */ /* 0x000ea60008000800 */
[----:B------:R-:W4:Y:S01]  /*12f0*/  F2I.U32.TRUNC.NTZ R2, R2 ;  /* 0x0000000200027305 */ /* 0x000f22000020f000 */
[----:B---3--:R-:W-:Y:S01]  /*1300*/  FMUL R0, R0, UR4 ;  /* 0x0000000400007c20 */ /* 0x008fe20008400000 */
[----:B------:R-:W-:-:S02]  /*1310*/  ULOP3.LUT UR24, UR5, 0xffff, URZ, 0xc0, !UPT ;  /* 0x0000ffff05187892 */ /* 0x000fc4000f8ec0ff */
[----:B------:R-:W-:Y:S02]  /*1320*/  USHF.L.U32 UR28, UR10, 0xa, URZ ;  /* 0x0000000a0a1c7899 */ /* 0x000fe400080006ff */
[----:B------:R-:W-:Y:S02]  /*1330*/  UISETP.GE.AND UP2, UPT, UR18, 0x1, UPT ;  /* 0x000000011200788c */ /* 0x000fe4000bf46270 */
[----:B------:R-:W3:Y:S01]  /*1340*/  F2I.U32.TRUNC.NTZ R0, R0 ;  /* 0x0000000000007305 */ /* 0x000ee2000020f000 */
[----:B------:R-:W-:Y:S01]  /*1350*/  UMOV UR32, UR7 ;  /* 0x0000000700207c82 */ /* 0x000fe20008000000 */
[----:B------:R-:W-:Y:S01]  /*1360*/  UMOV UR25, UR19 ;  /* 0x0000001300197c82 */ /* 0x000fe20008000000 */
[----:B----4-:R-:W-:Y:S02]  /*1370*/  R2UR UR4, R2 ;  /* 0x00000000020472ca */ /* 0x010fe400000e0000 */
[----:B------:R-:W-:Y:S02]  /*1380*/  PRMT R2, RZ, 0x7610, R2 ;  /* 0x00007610ff027816 */ /* 0x000fe40000000002 */
[----:B---3--:R-:W-:-:S02]  /*1390*/  R2UR UR6, R0 ;  /* 0x00000000000672ca */ /* 0x008fc400000e0000 */
[----:B------:R-:W-:-:S07]  /*13a0*/  PRMT R0, RZ, 0x7610, R0 ;  /* 0x00007610ff007816 */ /* 0x000fce0000000000 */
[----:B------:R-:W-:-:S04]  /*13b0*/  UIADD3 UR5, UPT, UPT, -UR4, URZ, URZ ;  /* 0x000000ff04057290 */ /* 0x000fc8000fffe1ff */
[----:B------:R-:W-:Y:S02]  /*13c0*/  UIMAD UR5, UR8, UR5, UR19 ;  /* 0x00000005080572a4 */ /* 0x000fe4000f8e0213 */
[----:B------:R-:W-:-:S04]  /*13d0*/  UIADD3 UR4, UPT, UPT, -UR6, URZ, URZ ;  /* 0x000000ff06047290 */ /* 0x000fc8000fffe1ff */
[----:B------:R-:W-:Y:S01]  /*13e0*/  IMAD.U32 R87, RZ, RZ, UR5 ;  /* 0x00000005ff577e24 */ /* 0x000fe2000f8e00ff */
[----:B------:R-:W-:-:S06]  /*13f0*/  UIMAD UR4, UR9, UR4, UR7 ;  /* 0x00000004090472a4 */ /* 0x000fcc000f8e0207 */
[----:B------:R-:W-:Y:S01]  /*1400*/  IMAD.U32 R86, RZ, RZ, UR4 ;  /* 0x00000004ff567e24 */ /* 0x000fe2000f8e00ff */
[----:B-12---:R-:W-:Y:S06]  /*1410*/  BRA.U UP4, `(.L_x_18) ;  /* 0x0000000104447547 */ /* 0x006fec000b800000 */
[----:B------:R-:W-:Y:S02]  /*1420*/  R2UR UR4, R87 ;  /* 0x00000000570472ca */ /* 0x000fe400000e0000 */
[----:B------:R-:W-:-:S11]  /*1430*/  R2UR UR8, R86 ;  /* 0x00000000560872ca */ /* 0x000fd600000e0000 */
[----:B------:R-:W-:Y:S02]  /*1440*/  UISETP.GT.U32.AND UP0, UPT, UR4, 0x1, UPT ;  /* 0x000000010400788c */ /* 0x000fe4000bf04070 */
[----:B------:R-:W-:Y:S02]  /*1450*/  ULOP3.LUT UR4, UR4, 0xfffffffe, URZ, 0xc0, !UPT ;  /* 0xfffffffe04047892 */ /* 0x000fe4000f8ec0ff */
[----:B------:R-:W-:Y:S02]  /*1460*/  UISETP.NE.AND UP1, UPT, UR8, URZ, UP0 ;  /* 0x000000ff0800728c */ /* 0x000fe40008725270 */
[----:B------:R-:W-:Y:S02]  /*1470*/  UISETP.NE.AND UP0, UPT, UR8, 0x1, UP0 ;  /* 0x000000010800788c */ /* 0x000fe40008705270 */
[----:B------:R-:W-:Y:S02]  /*1480*/  USEL UR7, URZ, 0x1, UP1 ;  /* 0x00000001ff077887 */ /* 0x000fe40008800000 */
[----:B------:R-:W-:-:S02]  /*1490*/  USEL UR6, URZ, 0x4, UP0 ;  /* 0x00000004ff067887 */ /* 0x000fc40008000000 */
[----:B------:R-:W-:Y:S02]  /*14a0*/  USEL UR5, URZ, 0x2, UP1 ;  /* 0x00000002ff057887 */ /* 0x000fe40008800000 */
[----:B------:R-:W-:Y:S02]  /*14b0*/  ULEA UR4, UR8, UR4, 0x1 ;  /* 0x0000000408047291 */ /* 0x000fe4000f8e08ff */
[----:B------:R-:W-:Y:S02]  /*14c0*/  USEL UR8, URZ, 0x8, UP0 ;  /* 0x00000008ff087887 */ /* 0x000fe40008000000 */
[----:B------:R-:W-:-:S03]  /*14d0*/  UIADD3 UR5, UPT, UPT, UR5, UR6, UR7 ;  /* 0x0000000605057290 */ /* 0x000fc6000fffe007 */
[----:B------:R-:W-:Y:S01]  /*14e0*/  UMOV UR6, 0x3 ;  /* 0x0000000300067882 */ /* 0x000fe20000000000 */
[----:B------:R-:W-:Y:S02]  /*14f0*/  UIADD3 UR5, UPT, UPT, UR5, UR8, URZ ;  /* 0x0000000805057290 */ /* 0x000fe4000fffe0ff */
[----:B------:R-:W-:-:S04]  /*1500*/  USHF.L.U32 UR4, UR6, UR4, URZ ;  /* 0x0000000406047299 */ /* 0x000fc800080006ff */
[----:B------:R-:W-:Y:S02]  /*1510*/  IMAD.U32 R2, RZ, RZ, UR5 ;  /* 0x00000005ff027e24 */ /* 0x000fe4000f8e00ff */
[----:B------:R-:W-:Y:S02]  /*1520*/  IMAD.U32 R0, RZ, RZ, UR4 ;  /* 0x00000004ff007e24 */ /* 0x000fe4000f8e00ff */
.L_x_18:
[----:B------:R-:W-:Y:S05]  /*1530*/  BRA.U !UP2, `(.L_x_19) ;  /* 0x000000010ad07547 */ /* 0x000fea000b800000 */
[----:B------:R-:W1:Y:S01]  /*1540*/  LDCU.128 UR20, c[0x0][0xb10] ;  /* 0x00016200ff1477ac */ /* 0x000e620008000c00 */
[----:B------:R-:W2:Y:S01]  /*1550*/  LDCU UR12, c[0x0][0x370] ;  /* 0x00006e00ff0c77ac */ /* 0x000ea20008000800 */
[----:B------:R-:W3:Y:S01]  /*1560*/  LDCU UR5, c[0x0][0x374] ;  /* 0x00006e80ff0577ac */ /* 0x000ee20008000800 */
[----:B------:R-:W4:Y:S01]  /*1570*/  LDCU UR26, c[0x0][0xb0c] ;  /* 0x00016180ff1a77ac */ /* 0x000f220008000800 */
[----:B------:R-:W4:Y:S01]  /*1580*/  LDCU UR4, c[0x0][0xb20] ;  /* 0x00016400ff0477ac */ /* 0x000f220008000800 */
[----:B------:R-:W4:Y:S01]  /*1590*/  LDCU.64 UR16, c[0x0][0xb28] ;  /* 0x00016500ff1077ac */ /* 0x000f220008000a00 */
[----:B-1----:R-:W-:Y:S02]  /*15a0*/  UISETP.NE.AND UP0, UPT, UR22, 0x1, UPT ;  /* 0x000000011600788c */ /* 0x002fe4000bf05270 */
[----:B---3--:R-:W-:Y:S02]  /*15b0*/  UIMAD.WIDE.U32 UR6, UR5, UR23, URZ ;  /* 0x00000017050672a5 */ /* 0x008fe4000f8e00ff */
[----:B--2---:R-:W-:-:S02]  /*15c0*/  UIMAD.WIDE.U32 UR8, UR12, UR20, URZ ;  /* 0x000000140c0872a5 */ /* 0x004fc4000f8e00ff */
[----:B----4-:R-:W-:Y:S02]  /*15d0*/  UISETP.NE.AND UP1, UPT, UR26, 0x1, UPT ;  /* 0x000000011a00788c */ /* 0x010fe4000bf25270 */
[----:B------:R-:W-:Y:S01]  /*15e0*/  UISETP.NE.AND UP2, UPT, UR18, 0x1, UPT ;  /* 0x000000011200788c */ /* 0x000fe2000bf45270 */
[----:B------:R-:W-:Y:S02]  /*15f0*/  UMOV UR6, UR7 ;  /* 0x0000000700067c82 */ /* 0x000fe40008000000 */
[----:B------:R-:W-:Y:S01]  /*1600*/  UMOV UR8, UR9 ;  /* 0x0000000900087c82 */ /* 0x000fe20008000000 */
[----:B------:R-:W-:Y:S02]  /*1610*/  @UP0 USHF.R.U32.HI UR5, URZ, UR4, UR6 ;  /* 0x00000004ff050299 */ /* 0x000fe40008011606 */
[----:B------:R-:W-:Y:S02]  /*1620*/  UIMAD.WIDE.U32 UR14, UR32, UR23, URZ ;  /* 0x00000017200e72a5 */ /* 0x000fe4000f8e00ff */
[----:B------:R-:W-:-:S02]  /*1630*/  UIMAD.WIDE.U32 UR6, UR5, UR16, URZ ;  /* 0x00000010050672a5 */ /* 0x000fc4000f8e00ff */
[----:B------:R-:W-:Y:S02]  /*1640*/  @UP1 USHF.R.U32.HI UR12, URZ, UR21, UR8 ;  /* 0x00000015ff0c1299 */ /* 0x000fe40008011608 */
[----:B------:R-:W-:Y:S02]  /*1650*/  UIMAD.WIDE.U32 UR10, UR19, UR20, URZ ;  /* 0x00000014130a72a5 */ /* 0x000fe4000f8e00ff */
[----:B------:R-:W-:Y:S01]  /*1660*/  UIMAD.WIDE.U32 UR8, UR12, UR16, URZ ;  /* 0x000000100c0872a5 */ /* 0x000fe2000f8e00ff */
[----:B------:R-:W-:Y:S01]  /*1670*/  UMOV UR14, UR15 ;  /* 0x0000000f000e7c82 */ /* 0x000fe20008000000 */
[----:B------:R-:W-:Y:S01]  /*1680*/  UMOV UR6, UR7 ;  /* 0x0000000700067c82 */ /* 0x000fe20008000000 */
[----:B------:R-:W-:Y:S02]  /*1690*/  USHF.R.U32.HI UR14, URZ, UR4, UR14 ;  /* 0x00000004ff0e7299 */ /* 0x000fe4000801160e */
[----:B------:R-:W-:Y:S01]  /*16a0*/  @UP2 USHF.R.U32.HI UR5, URZ, UR17, UR6 ;  /* 0x00000011ff052299 */ /* 0x000fe20008011606 */
[----:B------:R-:W-:-:S02]  /*16b0*/  UMOV UR10, UR11 ;  /* 0x0000000b000a7c82 */ /* 0x000fc40008000000 */
[----:B------:R-:W-:Y:S01]  /*16c0*/  UMOV UR6, UR9 ;  /* 0x0000000900067c82 */ /* 0x000fe20008000000 */
[----:B------:R-:W-:Y:S02]  /*16d0*/  USHF.R.U32.HI UR10, URZ, UR21, UR10 ;  /* 0x00000015ff0a7299 */ /* 0x000fe4000801160a */
[----:B------:R-:W-:Y:S02]  /*16e0*/  @UP2 USHF.R.U32.HI UR12, URZ, UR17, UR6 ;  /* 0x00000011ff0c2299 */ /* 0x000fe40008011606 */
[----:B------:R-:W-:Y:S02]  /*16f0*/  USEL UR4, UR32, UR14, !UP0 ;  /* 0x0000000e20047287 */ /* 0x000fe4000c000000 */
[----:B------:R-:W-:Y:S02]  /*1700*/  UIMAD UR6, UR5, UR18, URZ ;  /* 0x00000012050672a4 */ /* 0x000fe4000f8e02ff */
[----:B------:R-:W-:Y:S02]  /*1710*/  USEL UR5, UR19, UR10, !UP1 ;  /* 0x0000000a13057287 */ /* 0x000fe4000c800000 */
[----:B------:R-:W-:-:S02]  /*1720*/  UIMAD UR8, UR12, UR18, URZ ;  /* 0x000000120c0872a4 */ /* 0x000fc4000f8e02ff */
[----:B------:R-:W-:Y:S02]  /*1730*/  UISETP.GE.AND UP0, UPT, UR4, UR6, UPT ;  /* 0x000000060400728c */ /* 0x000fe4000bf06270 */
[----:B------:R-:W-:Y:S02]  /*1740*/  UIMAD.WIDE.U32 UR6, UR4, UR16, URZ ;  /* 0x00000010040672a5 */ /* 0x000fe4000f8e00ff */
[----:B------:R-:W-:Y:S02]  /*1750*/  UISETP.GE.OR UP0, UPT, UR5, UR8, UP0 ;  /* 0x000000080500728c */ /* 0x000fe40008706670 */
[----:B------:R-:W-:Y:S02]  /*1760*/  UIMAD.WIDE.U32 UR8, UR5, UR16, URZ ;  /* 0x00000010050872a5 */ /* 0x000fe4000f8e00ff */
[----:B------:R-:W-:Y:S02]  /*1770*/  USHF.R.U32.HI UR7, URZ, UR17, UR7 ;  /* 0x00000011ff077299 */ /* 0x000fe40008011607 */
[----:B------:R-:W-:-:S02]  /*1780*/  UIADD3 UR10, UPT, UPT, -UR4, URZ, URZ ;  /* 0x000000ff040a7290 */ /* 0x000fc4000fffe1ff */
[----:B------:R-:W-:Y:S02]  /*1790*/  USEL UR7, UR4, UR7, !UP2 ;  /* 0x0000000704077287 */ /* 0x000fe4000d000000 */
[----:B------:R-:W-:Y:S01]  /*17a0*/  UIADD3 UR25, UPT, UPT, -UR5, URZ, URZ ;  /* 0x000000ff05197290 */ /* 0x000fe2000fffe1ff */
[----:B------:R-:W-:Y:S01]  /*17b0*/  @!UP0 UMOV UR6, UR9 ;  /* 0x0000000900068c82 */ /* 0x000fe20008000000 */
[----:B------:R-:W-:Y:S02]  /*17c0*/  UIADD3 UR8, UPT, UPT, -UR7, URZ, URZ ;  /* 0x000000ff07087290 */ /* 0x000fe4000fffe1ff */
[----:B------:R-:W-:Y:S02]  /*17d0*/  @!UP0 USHF.R.U32.HI UR6, URZ, UR17, UR6 ;  /* 0x00000011ff068299 */ /* 0x000fe40008011606 */
[----:B------:R-:W-:Y:S02]  /*17e0*/  UIMAD UR8, UR18, UR8, UR4 ;  /* 0x00000008120872a4 */ /* 0x000fe4000f8e0204 */
[----:B------:R-:W-:-:S02]  /*17f0*/  @!UP0 USEL UR6, UR5, UR6, !UP2 ;  /* 0x0000000605068287 */ /* 0x000fc4000d000000 */
[----:B------:R-:W-:Y:S02]  /*1800*/  UIMAD UR32, UR22, UR10, UR32 ;  /* 0x0000000a162072a4 */ /* 0x000fe4000f8e0220 */
[----:B------:R-:W-:Y:S02]  /*1810*/  @!UP0 UIADD3 UR7, UPT, UPT, UR7, -UR6, URZ ;  /* 0x8000000607078290 */ /* 0x000fe4000fffe0ff */
[----:B------:R-:W-:Y:S02]  /*1820*/  @!UP0 UIMAD UR6, UR8, UR12, UR6 ;  /* 0x0000000c080682a4 */ /* 0x000fe4000f8e0206 */
[----:B------:R-:W-:Y:S02]  /*1830*/  @!UP0 UIMAD UR4, UR7, UR18, UR5 ;  /* 0x00000012070482a4 */ /* 0x000fe4000f8e0205 */
[----:B------:R-:W-:Y:S02]  /*1840*/  UIMAD UR25, UR26, UR25, UR19 ;  /* 0x000000191a1972a4 */ /* 0x000fe4000f8e0213 */
[----:B------:R-:W-:Y:S01]  /*1850*/  UIMAD UR32, UR4, UR22, UR32 ;  /* 0x00000016042072a4 */ /* 0x000fe2000f8e0220 */
[----:B------:R-:W-:-:S02]  /*1860*/  @!UP0 UMOV UR5, UR6 ;  /* 0x0000000600058c82 */ /* 0x000fc40008000000 */
[----:B------:R-:W-:-:S12]  /*1870*/  UIMAD UR25, UR5, UR26, UR25 ;  /* 0x0000001a051972a4 */ /* 0x000fd8000f8e0219 */
.L_x_19:
[----:B------:R-:W-:Y:S02]  /*1880*/  UISETP.NE.AND UP1, UPT, UR27, 0x1, UPT ;  /* 0x000000011b00788c */ /* 0x000fe4000bf25270 */
[----:B------:R-:W-:Y:S02]  /*1890*/  UISETP.NE.AND UP0, UPT, UR13, 0x2, UPT ;  /* 0x000000020d00788c */ /* 0x000fe4000bf05270 */
[----:B------:R-:W-:Y:S02]  /*18a0*/  ULOP3.LUT UR28, UR28, 0x800, URZ, 0xc0, !UPT ;  /* 0x000008001c1c7892 */ /* 0x000fe4000f8ec0ff */
[----:B------:R-:W-:-:S03]  /*18b0*/  USHF.L.U32 UR24, UR29, UR24, URZ ;  /* 0x000000181d187299 */ /* 0x000fc600080006ff */
[----:B------:R-:W-:Y:S09]  /*18c0*/  BRA.U UP1, `(.L_x_20) ;  /* 0x0000000101447547 */ /* 0x000ff2000b800000 */
[----:B------:R-:W1:Y:S01]  /*18d0*/  LDCU.128 UR8, c[0x0][0xb10] ;  /* 0x00016200ff0877ac */ /* 0x000e620008000c00 */
[----:B------:R-:W2:Y:S01]  /*18e0*/  LDCU UR12, c[0x0][0xb0c] ;  /* 0x00016180ff0c77ac */ /* 0x000ea20008000800 */
[----:B------:R-:W3:Y:S01]  /*18f0*/  LDCU UR14, c[0x0][0xb20] ;  /* 0x00016400ff0e77ac */ /* 0x000ee20008000800 */
[----:B-1----:R-:W-:Y:S02]  /*1900*/  UIMAD.WIDE.U32 UR6, UR25, UR8, URZ ;  /* 0x00000008190672a5 */ /* 0x002fe4000f8e00ff */
[----:B------:R-:W-:Y:S02]  /*1910*/  UIMAD.WIDE.U32 UR4, UR32, UR11, URZ ;  /* 0x0000000b200472a5 */ /* 0x000fe4000f8e00ff */
[----:B--2---:R-:W-:Y:S02]  /*1920*/  UISETP.NE.AND UP2, UPT, UR12, 0x1, UPT ;  /* 0x000000010c00788c */ /* 0x004fe4000bf45270 */
[----:B------:R-:W-:Y:S01]  /*1930*/  UISETP.NE.AND UP1, UPT, UR10, 0x1, UPT ;  /* 0x000000010a00788c */ /* 0x000fe2000bf25270 */
[----:B------:R-:W-:-:S02]  /*1940*/  UMOV UR6, UR7 ;  /* 0x0000000700067c82 */ /* 0x000fc40008000000 */
[----:B------:R-:W-:Y:S01]  /*1950*/  UMOV UR4, UR5 ;  /* 0x0000000500047c82 */ /* 0x000fe20008000000 */
[----:B------:R-:W-:Y:S02]  /*1960*/  USHF.R.U32.HI UR6, URZ, UR9, UR6 ;  /* 0x00000009ff067299 */ /* 0x000fe40008011606 */
[----:B---3--:R-:W-:Y:S02]  /*1970*/  USHF.R.U32.HI UR4, URZ, UR14, UR4 ;  /* 0x0000000eff047299 */ /* 0x008fe40008011604 */
[----:B------:R-:W-:Y:S02]  /*1980*/  USEL UR5, UR25, UR6, !UP2 ;  /* 0x0000000619057287 */ /* 0x000fe4000d000000 */
[----:B------:R-:W-:-:S04]  /*1990*/  USEL UR4, UR32, UR4, !UP1 ;  /* 0x0000000420047287 */ /* 0x000fc8000c800000 */
[----:B------:R-:W-:Y:S02]  /*19a0*/  UIADD3 UR6, UPT, UPT, -UR4, UR5, URZ ;  /* 0x0000000504067290 */ /* 0x000fe4000fffe1ff */
[----:B------:R-:W-:Y:S02]  /*19b0*/  UIADD3 UR4, UPT, UPT, UR4, -UR5, URZ ;  /* 0x8000000504047290 */ /* 0x000fe4000fffe0ff */
[----:B------:R-:W-:Y:S02]  /*19c0*/  UIMAD UR32, UR6, UR10, UR32 ;  /* 0x0000000a062072a4 */ /* 0x000fe4000f8e0220 */
[----:B------:R-:W-:-:S12]  /*19d0*/  UIMAD UR25, UR4, UR12, UR25 ;  /* 0x0000000c041972a4 */ /* 0x000fd8000f8e0219 */
.L_x_20:
[----:B------:R-:W-:Y:S05]  /*19e0*/  BRA.U !UP5, `(.L_x_21) ;  /* 0x000000010d0c7547 */ /* 0x000fea000b800000 */
[----:B------:R-:W-:Y:S01]  /*19f0*/  UCGABAR_WAIT ;  /* 0x0000000000007dc7 */ /* 0x000fe20008000000 */
[----:B------:R-:W-:Y:S01]  /*1a00*/  CCTL.IVALL ;  /* 0x00000000ff00798f */ /* 0x000fe20002000000 */
[----:B------:R-:W-:Y:S05]  /*1a10*/  BRA `(.L_x_22) ;  /* 0x0000000000047947 */ /* 0x000fea0003800000 */
.L_x_21:
[----:B------:R-:W-:Y:S06]  /*1a20*/  BAR.SYNC.DEFER_BLOCKING 0x0 ;  /* 0x0000000000007b1d */ /* 0x000fec0000010000 */
.L_x_22:
[----:B------:R-:W-:Y:S05]  /*1a30*/  BRA.U UP0, `(.L_x_23) ;  /* 0x0000001d00307547 */ /* 0x000fea000b800000 */
[----:B------:R-:W1:Y:S01]  /*1a40*/  LDCU UR6, c[0x0][0x38c] ;  /* 0x00007180ff0677ac */ /* 0x000e620008000800 */
[----:B------:R-:W2:Y:S01]  /*1a50*/  S2UR UR9, SR_CgaCtaId ;  /* 0x00000000000979c3 */ /* 0x000ea20000008800 */
[----:B------:R-:W-:Y:S01]  /*1a60*/  PLOP3.LUT P1, PT, PT, PT, UP3, 0x80, 0x8 ;  /* 0x000000000008781c */ /* 0x000fe20003f2f038 */
[----:B------:R-:W-:Y:S01]  /*1a70*/  IMAD.MOV.U32 R12, RZ, RZ, 0x1 ;  /* 0x00000001ff0c7424 */ /* 0x000fe200078e00ff */
[----:B------:R-:W-:Y:S01]  /*1a80*/  UMOV UR8, 0x400 ;  /* 0x0000040000087882 */ /* 0x000fe20000000000 */
[----:B------:R-:W-:Y:S01]  /*1a90*/  UISETP.NE.AND UP1, UPT, UR13, URZ, UPT ;  /* 0x000000ff0d00728c */ /* 0x000fe2000bf25270 */
[----:B------:R-:W-:Y:S01]  /*1aa0*/  ISETP.NE.AND P2, PT, R3, RZ, P3 ;  /* 0x000000ff0300720c */ /* 0x000fe20001f45270 */
[----:B------:R-:W-:Y:S01]  /*1ab0*/  USHF.L.U32 UR7, UR19, 0x7, URZ ;  /* 0x0000000713077899 */ /* 0x000fe200080006ff */
[----:B------:R-:W-:Y:S01]  /*1ac0*/  PLOP3.LUT P1, PT, P1, PT, PT, 0x8, 0x80 ;  /* 0x000000000080781c */ /* 0x000fe20000f2e170 */
[----:B------:R-:W-:Y:S01]  /*1ad0*/  USHF.L.U32 UR46, UR19, 0x5, URZ ;  /* 0x00000005132e7899 */ /* 0x000fe200080006ff */
[----:B------:R-:W-:Y:S01]  /*1ae0*/  CS2R R10, SRZ ;  /* 0x00000000000a7805 */ /* 0x000fe2000001ff00 */
[----:B------:R-:W-:Y:S01]  /*1af0*/  IMAD.MOV.U32 R9, RZ, RZ, RZ ;  /* 0x000000ffff097224 */ /* 0x000fe200078e00ff */
[----:B------:R-:W3:Y:S01]  /*1b00*/  LDCU UR39, c[0x0][0x370] ;  /* 0x00006e00ff2777ac */ /* 0x000ee20008000800 */
[----:B------:R-:W-:Y:S01]  /*1b10*/  IMAD.MOV.U32 R8, RZ, RZ, 0x1 ;  /* 0x00000001ff087424 */ /* 0x000fe200078e00ff */
[----:B------:R-:W4:Y:S01]  /*1b20*/  LDCU.64 UR26, c[0x0][0x348] ;  /* 0x00006900ff1a77ac */ /* 0x000f220008000a00 */
[----:B-1----:R-:W-:-:S02]  /*1b30*/  UIADD3 UR5, UPT, UPT, UR6, 0x1f, URZ ;  /* 0x0000001f06057890 */ /* 0x002fc4000fffe0ff */
[----:B------:R-:W-:Y:S02]  /*1b40*/  UIADD3 UR47, UPT, UPT, UR6, 0x3e, URZ ;  /* 0x0000003e062f7890 */ /* 0x000fe4000fffe0ff */
[----:B------:R-:W-:Y:S02]  /*1b50*/  USHF.R.S32.HI UR4, URZ, 0x1f, UR5 ;  /* 0x0000001fff047899 */ /* 0x000fe40008011405 */
[----:B--2---:R-:W-:Y:S02]  /*1b60*/  ULEA UR13, UR9, UR8, 0x18 ;  /* 0x00000008090d7291 */ /* 0x004fe4000f8ec0ff */
[----:B------:R-:W-:Y:S02]  /*1b70*/  ULEA.HI UR4, UR4, UR5, URZ, 0x5 ;  /* 0x0000000504047291 */ /* 0x000fe4000f8f28ff */
[----:B------:R-:W-:Y:S02]  /*1b80*/  ULOP3.LUT UR5, UR7, 0x80, URZ, 0xc0, !UPT ;  /* 0x0000008007057892 */ /* 0x000fe4000f8ec0ff */
[----:B------:R-:W-:-:S02]  /*1b90*/  USHF.R.S32.HI UR42, URZ, 0x5, UR4 ;  /* 0x00000005ff2a7899 */ /* 0x000fc40008011404 */
[----:B------:R-:W-:Y:S02]  /*1ba0*/  UIADD3 UR4, UPT, UPT, UR6, -0x1, URZ ;  /* 0xffffffff06047890 */ /* 0x000fe4000fffe0ff */
[----:B------:R-:W-:Y:S02]  /*1bb0*/  UISETP.LT.U32.AND UP0, UPT, UR42, 0x14, UPT ;  /* 0x000000142a00788c */ /* 0x000fe4000bf01070 */
[----:B------:R-:W-:Y:S02]  /*1bc0*/  UISETP.GE.U32.AND UP2, UPT, UR4, -0x3f, UPT ;  /* 0xffffffc10400788c */ /* 0x000fe4000bf46070 */
[----:B------:R-:W-:Y:S02]  /*1bd0*/  USEL UR41, UR42, 0x14, UP0 ;  /* 0x000000142a297887 */ /* 0x000fe40008000000 */
[----:B------:R-:W-:Y:S02]  /*1be0*/  ULEA UR30, UR28, UR13, 0x1 ;  /* 0x0000000d1c1e7291 */ /* 0x000fe4000f8e08ff */
[----:B------:R-:W-:Y:S01]  /*1bf0*/  UIADD3 UR4, UPT, UPT, UR41, -0x1, URZ ;  /* 0xffffffff29047890 */ /* 0x000fe2000fffe0ff */
[----:B------:R-:W1:Y:S04]  /*1c00*/  LDCU UR38, c[0x0][0x374] ;  /* 0x00006e80ff2677ac */ /* 0x000e680008000800 */
[----:B------:R-:W-:-:S02]  /*1c10*/  @UP2 UIADD3 UR4, UPT, UPT, UR41, URZ, URZ ;  /* 0x000000ff29042290 */ /* 0x000fc4000fffe0ff */
[----:B------:R-:W-:Y:S02]  /*1c20*/  ULOP3.LUT UR46, UR46, 0x20, URZ, 0xc0, !UPT ;  /* 0x000000202e2e7892 */ /* 0x000fe4000f8ec0ff */
[----:B------:R-:W-:Y:S02]  /*1c30*/  USEL UR21, UR37, 0x2, UP1 ;  /* 0x0000000225157887 */ /* 0x000fe40008800000 */
[----:B------:R-:W-:Y:S02]  /*1c40*/  ULEA.HI UR45, UR28, UR5, URZ, 0x1b ;  /* 0x000000051c2d7291 */ /* 0x000fe4000f8fd8ff */
[----:B------:R-:W-:Y:S02]  /*1c50*/  UIADD3 UR30, UPT, UPT, UR30, 0x6600, URZ ;  /* 0x000066001e1e7890 */ /* 0x000fe4000fffe0ff */
[----:B------:R-:W-:Y:S02]  /*1c60*/  UIADD3 UR44, UPT, UPT, UR42, -UR41, URZ ;  /* 0x800000292a2c7290 */ /* 0x000fe4000fffe0ff */
[----:B------:R-:W-:-:S02]  /*1c70*/  UIADD3 UR29, UPT, UPT, UR4, 0x1, URZ ;  /* 0x00000001041d7890 */ /* 0x000fc4000fffe0ff */
[----:B------:R-:W-:Y:S01]  /*1c80*/  UIADD3 UR43, UPT, UPT, -UR4, URZ, URZ ;  /* 0x000000ff042b7290 */ /* 0x000fe2000fffe1ff */
[----:B-1-34-:R-:W-:-:S11]  /*1c90*/  UMOV UR6, URZ ;  /* 0x000000ff00067c82 */ /* 0x01afd60008000000 */
.L_x_43:
[----:B-1----:R-:W1:Y:S02]  /*1ca0*/  S2UR UR4, SR_CgaCtaId ;  /* 0x00000000000479c3 */ /* 0x002e640000008800 */
[----:B-1----:R-:W-:-:S09]  /*1cb0*/  UISETP.NE.AND UP0, UPT, UR4, URZ, UPT ;  /* 0x000000ff0400728c */ /* 0x002fd2000bf05270 */
[----:B------:R-:W-:Y:S05]  /*1cc0*/  BRA.U UP0, `(.L_x_24) ;  /* 0x0000000100287547 */ /* 0x000fea000b800000 */
[----:B------:R-:W-:Y:S02]  /*1cd0*/  LEA R0, R9, UR13, 0x3 ;  /* 0x0000000d09007c11 */ /* 0x000fe4000f8e18ff */
[----:B------:R-:W-:-:S04]  /*1ce0*/  SHF.L.U32 R3, R8, 0x1f, RZ ;  /* 0x0000001f08037819 */ /* 0x000fc800000006ff */
[----:B------:R-:W1:Y:S02]  /*1cf0*/  SYNCS.PHASECHK.TRANS64.TRYWAIT P0, [R0+URZ+0x1f0], R3 ;  /* 0x0001f003000075a7 */ /* 0x000e6400080011ff */
[----:B-1----:R-:W-:Y:S05]  /*1d00*/  @!P0 BRA `(.L_x_25) ;  /* 0x0000007000208947 */ /* 0x002fea0003800000 */
.L_x_150:
[----:B------:R2:W-:Y:S01]  /*1d10*/  SYNCS.ARRIVE.TRANS64.A1T0 RZ, [R0+URZ+0x1e0], RZ ;  /* 0x0001e0ff00ff79a7 */ /* 0x0005e200081000ff */
[----:B------:R-:W-:-:S05]  /*1d20*/  VIADD R9, R9, 0x1 ;  /* 0x0000000109097836 */ /* 0x000fca0000000000 */
[----:B------:R-:W-:-:S04]  /*1d30*/  ISETP.NE.AND P0, PT, R9, 0x2, PT ;  /* 0x000000020900780c */ /* 0x000fc80003f05270 */
[----:B-1----:R-:W-:Y:S02]  /*1d40*/  SEL R3, RZ, 0x1, P0 ;  /* 0x00000001ff037807 */ /* 0x002fe40000000000 */
[----:B------:R-:W-:Y:S02]  /*1d50*/  SEL R9, R9, RZ, P0 ;  /* 0x000000ff09097207 */ /* 0x000fe40000000000 */
[----:B------:R-:W-:-:S07]  /*1d60*/  LOP3.LUT R8, R8, R3, RZ, 0x3c, !PT ;  /* 0x0000000308087212 */ /* 0x000fce00078e3cff */
.L_x_24:
[----:B------:R-:W-:Y:S01]  /*1d70*/  ULEA UR4, UR6, UR13, 0x3 ;  /* 0x0000000d06047291 */ /* 0x000fe2000f8e18ff */
[----:B--2---:R-:W-:Y:S01]  /*1d80*/  SHF.L.U32 R0, R12, 0x1f, RZ ;  /* 0x0000001f0c007819 */ /* 0x004fe200000006ff */
[----:B------:R-:W-:Y:S02]  /*1d90*/  UISETP.GE.U32.AND UP0, UPT, UR47, 0x3f, UPT ;  /* 0x0000003f2f00788c */ /* 0x000fe4000bf06070 */
[----:B------:R-:W-:Y:S01]  /*1da0*/  ULEA UR11, UR32, UR46, 0x6 ;  /* 0x0000002e200b7291 */ /* 0x000fe2000f8e30ff */
[----:B------:R-:W-:-:S04]  /*1db0*/  UMOV UR7, URZ ;  /* 0x000000ff00077c82 */ /* 0x000fc80008000000 */
[----:B------:R1:W2:Y:S01]  /*1dc0*/  SYNCS.PHASECHK.TRANS64.TRYWAIT P0, [UR4+0xa0], R0 ;  /* 0x0000a000ff0075a7 */ /* 0x0002a20008001104 */
[----:B------:R-:W-:-:S04]  /*1dd0*/  ULEA.HI UR4, UR25, UR25, URZ, 0x1 ;  /* 0x0000001919047291 */ /* 0x000fc8000f8f08ff */
[----:B------:R-:W-:-:S04]  /*1de0*/  USHF.L.U32 UR4, UR4, 0x7, URZ ;  /* 0x0000000704047899 */ /* 0x000fc800080006ff */
[----:B------:R-:W-:-:S04]  /*1df0*/  ULOP3.LUT UR35, UR4, 0xffffff00, URZ, 0xc0, !UPT ;  /* 0xffffff0004237892 */ /* 0x000fc8000f8ec0ff */
[----:B------:R-:W-:Y:S01]  /*1e00*/  UIADD3 UR35, UPT, UPT, UR45, UR35, URZ ;  /* 0x000000232d237290 */ /* 0x000fe2000fffe0ff */
[----:B------:R-:W-:Y:S11]  /*1e10*/  BRA.U !UP0, `(.L_x_26) ;  /* 0x0000000108c87547 */ /* 0x000ff6000b800000 */
[----:B------:R-:W-:Y:S01]  /*1e20*/  UMOV UR16, UR43 ;  /* 0x0000002b00107c82 */ /* 0x000fe20008000000 */
[----:B------:R-:W-:Y:S01]  /*1e30*/  UMOV UR4, UR6 ;  /* 0x0000000600047c82 */ /* 0x000fe20008000000 */
[----:B------:R-:W-:-:S05]  /*1e40*/  UMOV UR34, URZ ;  /* 0x000000ff00227c82 */ /* 0x000fca0008000000 */
.L_x_32:
[----:B------:R-:W-:Y:S01]  /*1e50*/  ULEA UR33, UR4, UR13, 0x3 ;  /* 0x0000000d04217291 */ /* 0x000fe2000f8e18ff */
[----:B------:R-:W-:Y:S01]  /*1e60*/  @P3 MOV R2, 0x5000 ;  /* 0x0000500000023802 */ /* 0x000fe20000000f00 */
[----:B--234-:R-:W-:Y:S10]  /*1e70*/  @P0 BRA `(.L_x_27) ;  /* 0x00000000000c0947 */ /* 0x01cff40003800000 */
[----:B------:R-:W-:-:S04]  /*1e80*/  SHF.L.U32 R3, R12, 0x1f, RZ ;  /* 0x0000001f0c037819 */ /* 0x000fc800000006ff */
[----:B------:R-:W2:Y:S02]  /*1e90*/  SYNCS.PHASECHK.TRANS64.TRYWAIT P0, [UR33+0xa0], R3 ;  /* 0x0000a003ff0075a7 */ /* 0x000ea40008001121 */
[----:B--2---:R-:W-:Y:S05]  /*1ea0*/  @!P0 BRA `(.L_x_28) ;  /* 0x0000006c00cc8947 */ /* 0x004fea0003800000 */
.L_x_27:
[----:B------:R2:W-:Y:S01]  /*1eb0*/  @P3 SYNCS.ARRIVE.TRANS64 RZ, [UR33], R2 ;  /* 0x00000002ffff39a7 */ /* 0x0005e20008000021 */
[----:B------:R-:W-:Y:S02]  /*1ec0*/  ULOP3.LUT UR5, UR21, 0x2, URZ, 0xfc, !UPT ;  /* 0x0000000215057892 */ /* 0x000fe4000f8efcff */
[----:B------:R-:W-:Y:S02]  /*1ed0*/  UIADD3 UR16, UPT, UPT, UR16, 0x1, URZ ;  /* 0x0000000110107890 */ /* 0x000fe4000fffe0ff */
[----:B------:R-:W-:Y:S02]  /*1ee0*/  UISETP.NE.AND UP0, UPT, UR5, 0x2, UPT ;  /* 0x000000020500788c */ /* 0x000fe4000bf05270 */
[----:B------:R-:W-:-:S07]  /*1ef0*/  UISETP.NE.AND UP2, UPT, UR16, 0x1, UPT ;  /* 0x000000011000788c */ /* 0x000fce000bf45270 */
[----:B------:R-:W-:Y:S05]  /*1f00*/  BRA.U UP0, `(.L_x_29) ;  /* 0x0000000100047547 */ /* 0x000fea000b800000 */
[----:B------:R-:W-:Y:S05]  /*1f10*/  BPT.TRAP 0x1 ;  /* 0x000000040000795c */ /* 0x000fea0000300000 */
.L_x_29:
[----:B------:R-:W-:Y:S04]  /*1f20*/  BSSY.RECONVERGENT B0, `(.L_x_30) ;  /* 0x0000003000007945 */ /* 0x000fe80003800200 */
[----:B------:R-:W-:Y:S05]  /*1f30*/  @!P2 BRA `(.L_x_31) ;  /* 0x000000000004a947 */ /* 0x000fea0003800000 */
[----:B------:R-:W-:Y:S05]  /*1f40*/  BPT.TRAP 0x1 ;  /* 0x000000040000795c */ /* 0x000fea0000300000 */
.L_x_31:
[----:B------:R-:W-:Y:S05]  /*1f50*/  BSYNC.RECONVERGENT B0 ;  /* 0x0000000000007941 */ /* 0x000fea0003800200 */
.L_x_30:
[----:B------:R-:W-:Y:S02]  /*1f60*/  UIADD3 UR5, UPT, UPT, UR4, 0x1, URZ ;  /* 0x0000000104057890 */ /* 0x000fe4000fffe0ff */
[----:B------:R-:W-:Y:S02]  /*1f70*/  ULEA UR32, UR4, UR28, 0xc ;  /* 0x0000001c04207291 */ /* 0x000fe4000f8e60ff */
[----:B------:R-:W-:Y:S02]  /*1f80*/  UISETP.NE.AND UP0, UPT, UR5, 0x14, UPT ;  /* 0x000000140500788c */ /* 0x000fe4000bf05270 */
[----:B------:R-:W-:Y:S02]  /*1f90*/  UIADD3 UR14, UP1, UPT, UR26, 0x80, URZ ;  /* 0x000000801a0e7890 */ /* 0x000fe4000ff3e0ff */
[----:B------:R-:W-:Y:S02]  /*1fa0*/  USEL UR7, URZ, 0x1, UP0 ;  /* 0x00000001ff077887 */ /* 0x000fe40008000000 */
[----:B------:R-:W-:-:S02]  /*1fb0*/  USEL UR6, UR5, URZ, UP0 ;  /* 0x000000ff05067287 */ /* 0x000fc40008000000 */
[----:B------:R-:W-:Y:S02]  /*1fc0*/  ULEA UR8, UR4, UR13, 0xb ;  /* 0x0000000d04087291 */ /* 0x000fe4000f8e58ff */
[----:B------:R-:W-:Y:S01]  /*1fd0*/  ULEA UR5, UR6, UR13, 0x3 ;  /* 0x0000000d06057291 */ /* 0x000fe2000f8e18ff */
[----:B------:R-:W-:Y:S01]  /*1fe0*/  LOP3.LUT R12, R12, UR7, RZ, 0x3c, !PT ;  /* 0x000000070c0c7c12 */ /* 0x000fe2000f8e3cff */
[----:B------:R-:W-:Y:S02]  /*1ff0*/  ULEA UR32, UR32, UR13, 0x1 ;  /* 0x0000000d20207291 */ /* 0x000fe4000f8e08ff */
[----:B------:R-:W-:Y:S01]  /*2000*/  UIADD3 UR4, UP0, UPT, UR26, 0x180, URZ ;  /* 0x000001801a047890 */ /* 0x000fe2000ff1e0ff */
[----:B-1----:R-:W-:Y:S01]  /*2010*/  SHF.L.U32 R0, R12, 0x1f, RZ ;  /* 0x0000001f0c007819 */ /* 0x002fe200000006ff */
[----:B------:R-:W-:Y:S02]  /*2020*/  ULOP3.LUT UR33, UR33, 0xfefffff8, URZ, 0xc0, !UPT ;  /* 0xfefffff821217892 */ /* 0x000fe4000f8ec0ff */
[----:B------:R-:W-:Y:S01]  /*2030*/  UIADD3.X UR15, UPT, UPT, URZ, UR27, URZ, UP1, !UPT ;  /* 0x0000001bff0f7290 */ /* 0x000fe20008ffe4ff */
[----:B------:R3:W4:Y:S01]  /*2040*/  SYNCS.PHASECHK.TRANS64.TRYWAIT P0, [UR5+0xa0], R0 ;  /* 0x0000a000ff0075a7 */ /* 0x0007220008001105 */
[----:B------:R-:W-:-:S02]  /*2050*/  UIADD3 UR32, UPT, UPT, UR32, 0x6600, URZ ;  /* 0x0000660020207890 */ /* 0x000fc4000fffe0ff */
[----:B------:R-:W-:Y:S02]  /*2060*/  UPRMT UR7, URZ, 0x5410, UR24 ;  /* 0x00005410ff077896 */ /* 0x000fe40008000018 */
[----:B------:R-:W-:Y:S02]  /*2070*/  UIADD3 UR8, UPT, UPT, UR8, 0x2e600, URZ ;  /* 0x0002e60008087890 */ /* 0x000fe4000fffe0ff */
[----:B------:R-:W-:Y:S01]  /*2080*/  UIADD3.X UR5, UPT, UPT, URZ, UR27, URZ, UP0, !UPT ;  /* 0x0000001bff057290 */ /* 0x000fe200087fe4ff */
[----:B------:R-:W-:Y:S01]  /*2090*/  UMOV UR18, 0x0 ;  /* 0x0000000000127882 */ /* 0x000fe20000000000 */
[----:B------:R-:W-:Y:S01]  /*20a0*/  UMOV UR19, 0x10000000 ;  /* 0x1000000000137882 */ /* 0x000fe20000000000 */
[----:B------:R-:W-:Y:S01]  /*20b0*/  UMOV UR10, UR34 ;  /* 0x00000022000a7c82 */ /* 0x000fe20008000000 */
[----:B------:R-:W-:Y:S01]  /*20c0*/  UMOV UR12, UR36 ;  /* 0x00000024000c7c82 */ /* 0x000fe20008000000 */
[----:B------:R-:W-:Y:S01]  /*20d0*/  UMOV UR9, UR33 ;  /* 0x0000002100097c82 */ /* 0x000fe20008000000 */
[----:B------:R1:W-:Y:S03]  /*20e0*/  UTMALDG.3D.MULTICAST.2CTA [UR32], [UR14], UR7, desc[UR18] ;  /* 0x000012200e0073b4 */ /* 0x0003e60008211807 */
[----:B------:R2:W-:Y:S01]  /*20f0*/  UTMALDG.3D.2CTA [UR8], [UR4], desc[UR18] ;  /* 0x00001208040075b4 */ /* 0x0005e20008211000 */
[----:B-1----:R-:W-:Y:S01]  /*2100*/  UIADD3 UR34, UPT, UPT, UR34, 0x20, URZ ;  /* 0x0000002022227890 */ /* 0x002fe2000fffe0ff */
[----:B------:R-:W-:Y:S01]  /*2110*/  UMOV UR7, UR29 ;  /* 0x0000001d00077c82 */ /* 0x000fe20008000000 */
[----:B--2---:R-:W-:Y:S01]  /*2120*/  UMOV UR4, UR6 ;  /* 0x0000000600047c82 */ /* 0x004fe20008000000 */
[----:B------:R-:W-:Y:S09]  /*2130*/  BRA.U UP2, `(.L_x_32) ;  /* 0xfffffffd02447547 */ /* 0x000ff2000b83ffff */
.L_x_26:
[----:B------:R-:W-:Y:S01]  /*2140*/  ULEA UR4, UR6, UR13, 0x3 ;  /* 0x0000000d06047291 */ /* 0x000fe2000f8e18ff */
[----:B-1-3--:R-:W-:Y:S01]  /*2150*/  SHF.L.U32 R0, R12, 0x1f, RZ ;  /* 0x0000001f0c007819 */ /* 0x00afe200000006ff */
[----:B------:R-:W-:Y:S01]  /*2160*/  @!P1 SYNCS.ARRIVE.TRANS64.A1T0 RZ, [UR13+0x178], RZ ;  /* 0x000178ffffff99a7 */ /* 0x000fe2000810000d */
[----:B------:R-:W-:-:S06]  /*2170*/  UISETP.GT.AND UP0, UPT, UR42, UR41, UPT ;  /* 0x000000292a00728c */ /* 0x000fcc000bf04270 */
[----:B--2-4-:R1:W2:Y:S03]  /*2180*/  SYNCS.PHASECHK.TRANS64.TRYWAIT P0, [UR4+0xa0], R0 ;  /* 0x0000a000ff0075a7 */ /* 0x0142a60008001104 */
[----:B------:R-:W-:Y:S05]  /*2190*/  BRA.U !UP0, `(.L_x_33) ;  /* 0x0000000108c07547 */ /* 0x000fea000b800000 */
[----:B------:R-:W-:Y:S01]  /*21a0*/  UIADD3 UR25, UPT, UPT, UR44, UR7, URZ ;  /* 0x000000072c197290 */ /* 0x000fe2000fffe0ff */
[----:B------:R-:W-:-:S11]  /*21b0*/  UMOV UR4, UR6 ;  /* 0x0000000600047c82 */ /* 0x000fd60008000000 */
.L_x_39:
[----:B------:R-:W-:Y:S01]  /*21c0*/  ULEA UR17, UR4, UR13, 0x3 ;  /* 0x0000000d04117291 */ /* 0x000fe2000f8e18ff */
[----:B--2---:R-:W-:Y:S01]  /*21d0*/  @P3 MOV R2, 0x5000 ;  /* 0x0000500000023802 */ /* 0x004fe20000000f00 */
[----:B--2-4-:R-:W-:Y:S10]  /*21e0*/  @P0 BRA `(.L_x_34) ;  /* 0x00000000000c0947 */ /* 0x014ff40003800000 */
[----:B------:R-:W-:-:S04]  /*21f0*/  SHF.L.U32 R3, R12, 0x1f, RZ ;  /* 0x0000001f0c037819 */ /* 0x000fc800000006ff */
[----:B------:R-:W2:Y:S02]  /*2200*/  SYNCS.PHASECHK.TRANS64.TRYWAIT P0, [UR17+0xa0], R3 ;  /* 0x0000a003ff0075a7 */ /* 0x000ea40008001111 */
[----:B--2---:R-:W-:Y:S05]  /*2210*/  @!P0 BRA `(.L_x_35) ;  /* 0x0000006c00088947 */ /* 0x004fea0003800000 */
.L_x_34:
[----:B------:R2:W-:Y:S01]  /*2220*/  @P3 SYNCS.ARRIVE.TRANS64 RZ, [UR17], R2 ;  /* 0x00000002ffff39a7 */ /* 0x0005e20008000011 */
[----:B------:R-:W-:-:S04]  /*2230*/  ULOP3.LUT UR5, UR21, 0x2, URZ, 0xfc, !UPT ;  /* 0x0000000215057892 */ /* 0x000fc8000f8efcff */
[----:B------:R-:W-:-:S09]  /*2240*/  UISETP.NE.AND UP0, UPT, UR5, 0x2, UPT ;  /* 0x000000020500788c */ /* 0x000fd2000bf05270 */
[----:B------:R-:W-:Y:S05]  /*2250*/  BRA.U UP0, `(.L_x_36) ;  /* 0x0000000100047547 */ /* 0x000fea000b800000 */
[----:B------:R-:W-:Y:S05]  /*2260*/  BPT.TRAP 0x1 ;  /* 0x000000040000795c */ /* 0x000fea0000300000 */
.L_x_36:
[----:B------:R-:W-:Y:S04]  /*2270*/  BSSY.RECONVERGENT B0, `(.L_x_37) ;  /* 0x0000003000007945 */ /* 0x000fe80003800200 */
[----:B------:R-:W-:Y:S05]  /*2280*/  @!P2 BRA `(.L_x_38) ;  /* 0x000000000004a947 */ /* 0x000fea0003800000 */
[----:B------:R-:W-:Y:S05]  /*2290*/  BPT.TRAP 0x1 ;  /* 0x000000040000795c */ /* 0x000fea0000300000 */
.L_x_38:
[----:B------:R-:W-:Y:S05]  /*22a0*/  BSYNC.RECONVERGENT B0 ;  /* 0x0000000000007941 */ /* 0x000fea0003800200 */
.L_x_37:
[----:B------:R-:W-:Y:S02]  /*22b0*/  UIADD3 UR5, UPT, UPT, UR4, 0x1, URZ ;  /* 0x0000000104057890 */ /* 0x000fe4000fffe0ff */
[----:B------:R-:W-:Y:S02]  /*22c0*/  UIADD3 UR14, UP1, UPT, UR26, 0x80, URZ ;  /* 0x000000801a0e7890 */ /* 0x000fe4000ff3e0ff */
[----:B------:R-:W-:Y:S02]  /*22d0*/  UISETP.NE.AND UP0, UPT, UR5, 0x14, UPT ;  /* 0x000000140500788c */ /* 0x000fe4000bf05270 */
[----:B------:R-:W-:Y:S02]  /*22e0*/  ULEA UR16, UR4, UR30, 0xd ;  /* 0x0000001e04107291 */ /* 0x000fe4000f8e68ff */
[----:B------:R-:W-:Y:S02]  /*22f0*/  USEL UR8, URZ, 0x1, UP0 ;  /* 0x00000001ff087887 */ /* 0x000fe40008000000 */
[----:B------:R-:W-:-:S02]  /*2300*/  USEL UR6, UR5, URZ, UP0 ;  /* 0x000000ff05067287 */ /* 0x000fc40008000000 */
[----:B------:R-:W-:Y:S02]  /*2310*/  UIADD3 UR22, UP0, UPT, UR26, 0x180, URZ ;  /* 0x000001801a167890 */ /* 0x000fe4000ff1e0ff */
[----:B------:R-:W-:Y:S01]  /*2320*/  LOP3.LUT R12, R12, UR8, RZ, 0x3c, !PT ;  /* 0x000000080c0c7c12 */ /* 0x000fe2000f8e3cff */
[----:B------:R-:W-:Y:S02]  /*2330*/  ULEA UR8, UR4, UR13, 0xb ;  /* 0x0000000d04087291 */ /* 0x000fe4000f8e58ff */
[----:B------:R-:W-:Y:S01]  /*2340*/  ULEA UR5, UR6, UR13, 0x3 ;  /* 0x0000000d06057291 */ /* 0x000fe2000f8e18ff */
[----:B-1----:R-:W-:Y:S01]  /*2350*/  SHF.L.U32 R0, R12, 0x1f, RZ ;  /* 0x0000001f0c007819 */ /* 0x002fe200000006ff */
[----:B------:R-:W-:Y:S02]  /*2360*/  USHF.L.U32 UR18, UR7, 0x5, URZ ;  /* 0x0000000507127899 */ /* 0x000fe400080006ff */
[----:B------:R-:W-:Y:S02]  /*2370*/  ULOP3.LUT UR17, UR17, 0xfefffff8, URZ, 0xc0, !UPT ;  /* 0xfefffff811117892 */ /* 0x000fe4000f8ec0ff */
[----:B------:R-:W-:-:S02]  /*2380*/  UIADD3.X UR15, UPT, UPT, URZ, UR27, URZ, UP1, !UPT ;  /* 0x0000001bff0f7290 */ /* 0x000fc40008ffe4ff */
[----:B------:R-:W-:Y:S01]  /*2390*/  UPRMT UR4, URZ, 0x5410, UR24 ;  /* 0x00005410ff047896 */ /* 0x000fe20008000018 */
[----:B------:R3:W4:Y:S01]  /*23a0*/  SYNCS.PHASECHK.TRANS64.TRYWAIT P0, [UR5+0xa0], R0 ;  /* 0x0000a000ff0075a7 */ /* 0x0007220008001105 */
[----:B------:R-:W-:Y:S02]  /*23b0*/  UIADD3 UR8, UPT, UPT, UR8, 0x2e600, URZ ;  /* 0x0002e60008087890 */ /* 0x000fe4000fffe0ff */
[----:B------:R-:W-:Y:S01]  /*23c0*/  UIADD3.X UR23, UPT, UPT, URZ, UR27, URZ, UP0, !UPT ;  /* 0x0000001bff177290 */ /* 0x000fe200087fe4ff */
[----:B------:R-:W-:Y:S01]  /*23d0*/  UMOV UR32, 0x0 ;  /* 0x0000000000207882 */ /* 0x000fe20000000000 */
[----:B------:R-:W-:Y:S01]  /*23e0*/  UMOV UR33, 0x10000000 ;  /* 0x1000000000217882 */ /* 0x000fe20000000000 */
[----:B------:R-:W-:Y:S01]  /*23f0*/  UMOV UR19, UR35 ;  /* 0x0000002300137c82 */ /* 0x000fe20008000000 */
[----:B------:R-:W-:Y:S01]  /*2400*/  UMOV UR20, UR36 ;  /* 0x0000002400147c82 */ /* 0x000fe20008000000 */
[----:B------:R-:W-:Y:S01]  /*2410*/  UMOV UR12, UR36 ;  /* 0x00000024000c7c82 */ /* 0x000fe20008000000 */
[----:B------:R-:W-:Y:S01]  /*2420*/  UMOV UR9, UR17 ;  /* 0x0000001100097c82 */ /* 0x000fe20008000000 */
[----:B------:R-:W-:Y:S01]  /*2430*/  UMOV UR10, UR18 ;  /* 0x00000012000a7c82 */ /* 0x000fe20008000000 */
[----:B------:R1:W-:Y:S01]  /*2440*/  UTMALDG.3D.MULTICAST.2CTA [UR16], [UR14], UR4, desc[UR32] ;  /* 0x000020100e0073b4 */ /* 0x0003e20008211804 */
[----:B------:R-:W-:-:S04]  /*2450*/  UIADD3 UR7, UPT, UPT, UR7, 0x1, URZ ;  /* 0x0000000107077890 */ /* 0x000fc8000fffe0ff */
[----:B------:R-:W-:Y:S01]  /*2460*/  UISETP.NE.AND UP0, UPT, UR7, UR25, UPT ;  /* 0x000000190700728c */ /* 0x000fe2000bf05270 */
[----:B------:R3:W-:Y:S01]  /*2470*/  UTMALDG.3D.2CTA [UR8], [UR22], desc[UR32] ;  /* 0x00002008160075b4 */ /* 0x0007e20008211000 */
[----:B-1----:R-:W-:-:S07]  /*2480*/  UMOV UR4, UR6 ;  /* 0x0000000600047c82 */ /* 0x002fce0008000000 */
[----:B---3--:R-:W-:Y:S05]  /*2490*/  BRA.U UP0, `(.L_x_39) ;  /* 0xfffffffd00487547 */ /* 0x008fea000b83ffff */
.L_x_33:
[C---:B------:R-:W-:Y:S01]  /*24a0*/  LEA R3, R11.reuse, UR13, 0x3 ;  /* 0x0000000d0b037c11 */ /* 0x040fe2000f8e18ff */
[----:B------:R-:W-:Y:S01]  /*24b0*/  NOP ;  /* 0x0000000000007918 */ /* 0x000fe20000000000 */
[----:B-1----:R-:W-:Y:S02]  /*24c0*/  SHF.L.U32 R0, R10, 0x1f, RZ ;  /* 0x0000001f0a007819 */ /* 0x002fe400000006ff */
[----:B------:R-:W-:Y:S02]  /*24d0*/  LEA R5, R11, UR13, 0x4 ;  /* 0x0000000d0b057c11 */ /* 0x000fe4000f8e20ff */
[----:B--2-4-:R-:W1:Y:S02]  /*24e0*/  SYNCS.PHASECHK.TRANS64.TRYWAIT P0, [R3+URZ+0x180], R0 ;  /* 0x00018000030075a7 */ /* 0x014e6400080011ff */
[----:B-1----:R-:W-:Y:S05]  /*24f0*/  @!P0 BRA `(.L_x_40) ;  /* 0x0000006800688947 */ /* 0x002fea0003800000 */
.L_x_153:
[----:B------:R-:W2:Y:S01]  /*2500*/  LDS.128 R4, [R5+0x210] ;  /* 0x0002100005047984 */ /* 0x000ea20000000c00 */
[----:B------:R-:W-:Y:S01]  /*2510*/  UISETP.GE.AND UP0, UPT, UR40, 0x1, UPT ;  /* 0x000000012800788c */ /* 0x000fe2000bf06270 */
[----:B------:R-:W-:Y:S01]  /*2520*/  @!PT LDS RZ, [RZ] ;  /* 0x00000000fffff984 */ /* 0x000fe20000000800 */
[----:B------:R-:W-:Y:S01]  /*2530*/  @!PT LDS RZ, [RZ] ;  /* 0x00000000fffff984 */ /* 0x000fe20000000800 */
[----:B------:R-:W-:Y:S01]  /*2540*/  @!PT LDS RZ, [RZ] ;  /* 0x00000000fffff984 */ /* 0x000fe20000000800 */
[----:B------:R-:W-:Y:S01]  /*2550*/  @!PT LDS RZ, [RZ] ;  /* 0x00000000fffff984 */ /* 0x000fe20000000800 */
[----:B------:R3:W-:Y:S06]  /*2560*/  MEMBAR.ALL.CTA ;  /* 0x0000000000007992 */ /* 0x0007ec0000008000 */
[----:B---3--:R-:W3:Y:S01]  /*2570*/  FENCE.VIEW.ASYNC.S ;  /* 0x00000000000073c6 */ /* 0x008ee20000000000 */
[----:B--2---:R-:W-:-:S13]  /*2580*/  LOP3.LUT P0, RZ, R6, 0x1, RZ, 0xc0, !PT ;  /* 0x0000000106ff7812 */ /* 0x004fda000780c0ff */
[----:B---3--:R-:W-:Y:S01]  /*2590*/  VOTEU.ANY UP1, P0 ;  /* 0x0000000000ff7886 */ /* 0x008fe20000020100 */
[----:B------:R-:W-:-:S13]  /*25a0*/  PLOP3.LUT P0, PT, PT, PT, UP1, 0x80, 0x8 ;  /* 0x000000000008781c */ /* 0x000fda0003f0f018 */
[----:B-1----:R-:W-:Y:S02]  /*25b0*/  @P0 LOP3.LUT R0, R5, 0xffff, RZ, 0xc0, !PT ;  /* 0x0000ffff05000812 */ /* 0x002fe400078ec0ff */
[----:B------:R-:W-:Y:S02]  /*25c0*/  @P0 MOV R2, R4 ;  /* 0x0000000400020202 */ /* 0x000fe40000000f00 */
[----:B------:R-:W-:Y:S01]  /*25d0*/  @P0 R2UR UR5, R0 ;  /* 0x00000000000502ca */ /* 0x000fe200000e0000 */
[----:B------:R-:W-:Y:S01]  /*25e0*/  VIADD R0, R3, 0x190 ;  /* 0x0000019003007836 */ /* 0x000fe20000000000 */
[----:B------:R-:W-:Y:S02]  /*25f0*/  @P0 SHF.R.U32.HI R4, RZ, 0x10, R5 ;  /* 0x00000010ff040819 */ /* 0x000fe40000011605 */
[----:B------:R-:W-:Y:S02]  /*2600*/  @P0 R2UR UR7, R2 ;  /* 0x00000000020702ca */ /* 0x000fe400000e0000 */
[----:B------:R-:W-:-:S02]  /*2610*/  PRMT R0, RZ, 0x654, R0 ;  /* 0x00000654ff007816 */ /* 0x000fc40000000000 */
[----:B------:R-:W-:Y:S02]  /*2620*/  @P0 R2UR UR4, R4 ;  /* 0x00000000040402ca */ /* 0x000fe400000e0000 */
[----:B------:R1:W-:Y:S03]  /*2630*/  SYNCS.ARRIVE.TRANS64.RED.A1T0 RZ, [R0+URZ], RZ ;  /* 0x000000ff00ff79a7 */ /* 0x0003e600081004ff */
[----:B------:R-:W-:-:S04]  /*2640*/  @UP1 UMOV UR31, UR5 ;  /* 0x00000005001f1c82 */ /* 0x000fc80008000000 */
[----:B------:R-:W-:-:S04]  /*2650*/  @UP1 UMOV UR37, UR7 ;  /* 0x0000000700251c82 */ /* 0x000fc80008000000 */
[----:B------:R-:W-:Y:S01]  /*2660*/  @UP1 UMOV UR36, UR4 ;  /* 0x0000000400241c82 */ /* 0x000fe20008000000 */
[----:B------:R-:W-:Y:S05]  /*2670*/  BRA.U !UP0, `(.L_x_41) ;  /* 0x0000000108d47547 */ /* 0x000fea000b800000 */
[----:B------:R-:W2:Y:S01]  /*2680*/  LDCU.128 UR16, c[0x0][0xb10] ;  /* 0x00016200ff1077ac */ /* 0x000ea20008000c00 */
[----:B------:R-:W3:Y:S01]  /*2690*/  LDCU UR12, c[0x0][0xb20] ;  /* 0x00016400ff0c77ac */ /* 0x000ee20008000800 */
[----:B------:R-:W4:Y:S01]  /*26a0*/  LDCU UR20, c[0x0][0xb0c] ;  /* 0x00016180ff1477ac */ /* 0x000f220008000800 */
[----:B------:R-:W1:Y:S01]  /*26b0*/  LDCU.64 UR8, c[0x0][0xb28] ;  /* 0x00016500ff0877ac */ /* 0x000e620008000a00 */
[----:B------:R-:W-:Y:S02]  /*26c0*/  UISETP.NE.AND UP3, UPT, UR40, 0x1, UPT ;  /* 0x000000012800788c */ /* 0x000fe4000bf65270 */
[----:B--2---:R-:W-:Y:S02]  /*26d0*/  UIMAD.WIDE.U32 UR10, UR38, UR19, URZ ;  /* 0x00000013260a72a5 */ /* 0x004fe4000f8e00ff */
[----:B------:R-:W-:Y:S02]  /*26e0*/  UIMAD.WIDE.U32 UR4, UR39, UR16, URZ ;  /* 0x00000010270472a5 */ /* 0x000fe4000f8e00ff */
[----:B------:R-:W-:-:S02]  /*26f0*/  UISETP.NE.AND UP0, UPT, UR18, 0x1, UPT ;  /* 0x000000011200788c */ /* 0x000fc4000bf05270 */
[----:B------:R-:W-:Y:S01]  /*2700*/  UIMAD.WIDE.U32 UR22, UR31, UR19, URZ ;  /* 0x000000131f1672a5 */ /* 0x000fe2000f8e00ff */
[----:B------:R-:W-:Y:S02]  /*2710*/  UMOV UR10, UR11 ;  /* 0x0000000b000a7c82 */ /* 0x000fe40008000000 */
[----:B------:R-:W-:Y:S01]  /*2720*/  UMOV UR4, UR5 ;  /* 0x0000000500047c82 */ /* 0x000fe20008000000 */
[----:B---3--:R-:W-:Y:S02]  /*2730*/  USHF.R.U32.HI UR10, URZ, UR12, UR10 ;  /* 0x0000000cff0a7299 */ /* 0x008fe4000801160a */
[----:B----4-:R-:W-:Y:S02]  /*2740*/  UISETP.NE.AND UP2, UPT, UR20, 0x1, UPT ;  /* 0x000000011400788c */ /* 0x010fe4000bf45270 */
[----:B------:R-:W-:Y:S02]  /*2750*/  USHF.R.U32.HI UR4, URZ, UR17, UR4 ;  /* 0x00000011ff047299 */ /* 0x000fe40008011604 */
[----:B------:R-:W-:-:S02]  /*2760*/  USEL UR5, UR38, UR10, !UP0 ;  /* 0x0000000a26057287 */ /* 0x000fc4000c000000 */
[----:B------:R-:W-:Y:S02]  /*2770*/  USEL UR7, UR39, UR4, !UP2 ;  /* 0x0000000427077287 */ /* 0x000fe4000d000000 */
[----:B-1----:R-:W-:Y:S01]  /*2780*/  UIMAD.WIDE.U32 UR10, UR5, UR8, URZ ;  /* 0x00000008050a72a5 */ /* 0x002fe2000f8e00ff */
[----:B------:R-:W-:Y:S01]  /*2790*/  UMOV UR4, UR23 ;  /* 0x0000001700047c82 */ /* 0x000fe20008000000 */
[----:B------:R-:W-:Y:S02]  /*27a0*/  UIMAD.WIDE.U32 UR14, UR37, UR16, URZ ;  /* 0x00000010250e72a5 */ /* 0x000fe4000f8e00ff */
[----:B------:R-:W-:-:S03]  /*27b0*/  UIMAD.WIDE.U32 UR22, UR7, UR8, URZ ;  /* 0x00000008071672a5 */ /* 0x000fc6000f8e00ff */
[----:B------:R-:W-:Y:S01]  /*27c0*/  UMOV UR10, UR11 ;  /* 0x0000000b000a7c82 */ /* 0x000fe20008000000 */
[----:B------:R-:W-:Y:S02]  /*27d0*/  USHF.R.U32.HI UR4, URZ, UR12, UR4 ;  /* 0x0000000cff047299 */ /* 0x000fe40008011604 */
[----:B------:R-:W-:Y:S01]  /*27e0*/  @UP3 USHF.R.U32.HI UR5, URZ, UR9, UR10 ;  /* 0x00000009ff053299 */ /* 0x000fe2000801160a */
[----:B------:R-:W-:Y:S01]  /*27f0*/  UMOV UR14, UR15 ;  /* 0x0000000f000e7c82 */ /* 0x000fe20008000000 */
[----:B------:R-:W-:Y:S01]  /*2800*/  UMOV UR22, UR23 ;  /* 0x0000001700167c82 */ /* 0x000fe20008000000 */
[----:B------:R-:W-:Y:S02]  /*2810*/  USHF.R.U32.HI UR17, URZ, UR17, UR14 ;  /* 0x00000011ff117299 */ /* 0x000fe4000801160e */
[----:B------:R-:W-:Y:S02]  /*2820*/  USEL UR4, UR31, UR4, !UP0 ;  /* 0x000000041f047287 */ /* 0x000fe4000c000000 */
[----:B------:R-:W-:-:S02]  /*2830*/  @UP3 USHF.R.U32.HI UR7, URZ, UR9, UR22 ;  /* 0x00000009ff073299 */ /* 0x000fc40008011616 */
[----:B------:R-:W-:Y:S02]  /*2840*/  UIMAD UR10, UR40, UR5, URZ ;  /* 0x00000005280a72a4 */ /* 0x000fe4000f8e02ff */
[----:B------:R-:W-:Y:S02]  /*2850*/  USEL UR5, UR37, UR17, !UP2 ;  /* 0x0000001125057287 */ /* 0x000fe4000d000000 */
[----:B------:R-:W-:Y:S02]  /*2860*/  UIMAD UR12, UR40, UR7, URZ ;  /* 0x00000007280c72a4 */ /* 0x000fe4000f8e02ff */
[----:B------:R-:W-:Y:S02]  /*2870*/  UISETP.GE.AND UP0, UPT, UR4, UR10, UPT ;  /* 0x0000000a0400728c */ /* 0x000fe4000bf06270 */
[----:B------:R-:W-:Y:S02]  /*2880*/  UIMAD.WIDE.U32 UR10, UR4, UR8, URZ ;  /* 0x00000008040a72a5 */ /* 0x000fe4000f8e00ff */
[----:B------:R-:W-:-:S02]  /*2890*/  UISETP.GE.OR UP0, UPT, UR5, UR12, UP0 ;  /* 0x0000000c0500728c */ /* 0x000fc40008706670 */
[----:B------:R-:W-:Y:S02]  /*28a0*/  UIMAD.WIDE.U32 UR14, UR5, UR8, URZ ;  /* 0x00000008050e72a5 */ /* 0x000fe4000f8e00ff */
[----:B------:R-:W-:Y:S01]  /*28b0*/  UIADD3 UR12, UPT, UPT, -UR5, URZ, URZ ;  /* 0x000000ff050c7290 */ /* 0x000fe2000fffe1ff */
[----:B------:R-:W-:Y:S01]  /*28c0*/  UMOV UR10, UR11 ;  /* 0x0000000b000a7c82 */ /* 0x000fe20008000000 */
[----:B------:R-:W-:Y:S02]  /*28d0*/  UIADD3 UR11, UPT, UPT, -UR4, URZ, URZ ;  /* 0x000000ff040b7290 */ /* 0x000fe4000fffe1ff */
[----:B------:R-:W-:-:S03]  /*28e0*/  USHF.R.U32.HI UR10, URZ, UR9, UR10 ;  /* 0x00000009ff0a7299 */ /* 0x000fc6000801160a */
[----:B------:R-:W-:Y:S01]  /*28f0*/  @!UP0 UMOV UR8, UR15 ;  /* 0x0000000f00088c82 */ /* 0x000fe20008000000 */
[----:B------:R-:W-:Y:S02]  /*2900*/  UIMAD UR11, UR18, UR11, UR31 ;  /* 0x0000000b120b72a4 */ /* 0x000fe4000f8e021f */
[----:B------:R-:W-:Y:S02]  /*2910*/  USEL UR10, UR4, UR10, !UP3 ;  /* 0x0000000a040a7287 */ /* 0x000fe4000d800000 */
[----:B------:R-:W-:Y:S02]  /*2920*/  @!UP0 USHF.R.U32.HI UR8, URZ, UR9, UR8 ;  /* 0x00000009ff088299 */ /* 0x000fe40008011608 */
[----:B------:R-:W-:Y:S02]  /*2930*/  UIADD3 UR9, UPT, UPT, -UR10, URZ, URZ ;  /* 0x000000ff0a097290 */ /* 0x000fe4000fffe1ff */
[----:B------:R-:W-:Y:S02]  /*2940*/  @!UP0 USEL UR8, UR5, UR8, !UP3 ;  /* 0x0000000805088287 */ /* 0x000fe4000d800000 */
[----:B------:R-:W-:-:S02]  /*2950*/  UIMAD UR9, UR40, UR9, UR4 ;  /* 0x00000009280972a4 */ /* 0x000fc4000f8e0204 */
[----:B------:R-:W-:Y:S02]  /*2960*/  @!UP0 UIADD3 UR10, UPT, UPT, UR10, -UR8, URZ ;  /* 0x800000080a0a8290 */ /* 0x000fe4000fffe0ff */
[----:B------:R-:W-:Y:S02]  /*2970*/  @!UP0 UIMAD UR8, UR9, UR7, UR8 ;  /* 0x00000007090882a4 */ /* 0x000fe4000f8e0208 */
[----:B------:R-:W-:Y:S02]  /*2980*/  @!UP0 UIMAD UR4, UR40, UR10, UR5 ;  /* 0x0000000a280482a4 */ /* 0x000fe4000f8e0205 */
[----:B------:R-:W-:Y:S02]  /*2990*/  UIMAD UR7, UR20, UR12, UR37 ;  /* 0x0000000c140772a4 */ /* 0x000fe4000f8e0225 */
[----:B------:R-:W-:Y:S01]  /*29a0*/  UIMAD UR31, UR4, UR18, UR11 ;  /* 0x00000012041f72a4 */ /* 0x000fe2000f8e020b */
[----:B------:R-:W-:Y:S02]  /*29b0*/  @!UP0 UMOV UR5, UR8 ;  /* 0x0000000800058c82 */ /* 0x000fe40008000000 */
[----:B------:R-:W-:-:S12]  /*29c0*/  UIMAD UR37, UR5, UR20, UR7 ;  /* 0x00000014052572a4 */ /* 0x000fd8000f8e0207 */
.L_x_41:
[----:B------:R-:W2:Y:S02]  /*29d0*/  LDCU UR4, c[0x0][0xb30] ;  /* 0x00016600ff0477ac */ /* 0x000ea40008000800 */
[----:B--2---:R-:W-:-:S09]  /*29e0*/  UISETP.NE.AND UP0, UPT, UR4, 0x1, UPT ;  /* 0x000000010400788c */ /* 0x004fd2000bf05270 */
[----:B------:R-:W-:Y:S05]  /*29f0*/  BRA.U UP0, `(.L_x_42) ;  /* 0x0000000100447547 */ /* 0x000fea000b800000 */
[----:B------:R-:W2:Y:S01]  /*2a00*/  LDCU.128 UR16, c[0x0][0xb10] ;  /* 0x00016200ff1077ac */ /* 0x000ea20008000c00 */
[----:B------:R-:W3:Y:S01]  /*2a10*/  LDCU UR10, c[0x0][0xb0c] ;  /* 0x00016180ff0a77ac */ /* 0x000ee20008000800 */
[----:B------:R-:W4:Y:S01]  /*2a20*/  LDCU UR7, c[0x0][0xb20] ;  /* 0x00016400ff0777ac */ /* 0x000f220008000800 */
[----:B--2---:R-:W-:Y:S02]  /*2a30*/  UIMAD.WIDE.U32 UR8, UR37, UR16, URZ ;  /* 0x00000010250872a5 */ /* 0x004fe4000f8e00ff */
[----:B------:R-:W-:Y:S02]  /*2a40*/  UIMAD.WIDE.U32 UR4, UR31, UR19, URZ ;  /* 0x000000131f0472a5 */ /* 0x000fe4000f8e00ff */
[----:B---3--:R-:W-:Y:S02]  /*2a50*/  UISETP.NE.AND UP2, UPT, UR10, 0x1, UPT ;  /* 0x000000010a00788c */ /* 0x008fe4000bf45270 */
[----:B------:R-:W-:Y:S01]  /*2a60*/  UISETP.NE.AND UP0, UPT, UR18, 0x1, UPT ;  /* 0x000000011200788c */ /* 0x000fe2000bf05270 */
[----:B------:R-:W-:-:S02]  /*2a70*/  UMOV UR8, UR9 ;  /* 0x0000000900087c82 */ /* 0x000fc40008000000 */
[----:B------:R-:W-:Y:S01]  /*2a80*/  UMOV UR4, UR5 ;  /* 0x0000000500047c82 */ /* 0x000fe20008000000 */
[----:B------:R-:W-:Y:S02]  /*2a90*/  USHF.R.U32.HI UR17, URZ, UR17, UR8 ;  /* 0x00000011ff117299 */ /* 0x000fe40008011608 */
[----:B----4-:R-:W-:Y:S02]  /*2aa0*/  USHF.R.U32.HI UR4, URZ, UR7, UR4 ;  /* 0x00000007ff047299 */ /* 0x010fe40008011604 */
[----:B------:R-:W-:Y:S02]  /*2ab0*/  USEL UR5, UR37, UR17, !UP2 ;  /* 0x0000001125057287 */ /* 0x000fe4000d000000 */
[----:B------:R-:W-:-:S04]  /*2ac0*/  USEL UR4, UR31, UR4, !UP0 ;  /* 0x000000041f047287 */ /* 0x000fc8000c000000 */
[----:B------:R-:W-:Y:S02]  /*2ad0*/  UIADD3 UR7, UPT, UPT, UR5, -UR4, URZ ;  /* 0x8000000405077290 */ /* 0x000fe4000fffe0ff */
[----:B------:R-:W-:Y:S02]  /*2ae0*/  UIADD3 UR4, UPT, UPT, -UR5, UR4, URZ ;  /* 0x0000000405047290 */ /* 0x000fe4000fffe1ff */
[----:B------:R-:W-:Y:S02]  /*2af0*/  UIMAD UR31, UR7, UR18, UR31 ;  /* 0x00000012071f72a4 */ /* 0x000fe4000f8e021f */
[----:B------:R-:W-:-:S12]  /*2b00*/  UIMAD UR37, UR4, UR10, UR37 ;  /* 0x0000000a042572a4 */ /* 0x000fd8000f8e0225 */
.L_x_42:
[----:B------:R-:W-:Y:S01]  /*2b10*/  VIADD R11, R11, 0x1 ;  /* 0x000000010b0b7836 */ /* 0x000fe20000000000 */
[----:B------:R-:W-:Y:S02]  /*2b20*/  R2UR UR5, R87 ;  /* 0x00000000570572ca */ /* 0x000fe400000e0000 */
[----:B------:R-:W-:Y:S02]  /*2b30*/  R2UR UR4, R86 ;  /* 0x00000000560472ca */ /* 0x000fe400000e0000 */
[C---:B------:R-:W-:Y:S02]  /*2b40*/  ISETP.NE.AND P0, PT, R11.reuse, 0x2, PT ;  /* 0x000000020b00780c */ /* 0x040fe40003f05270 */
[----:B------:R-:W-:Y:S02]  /*2b50*/  PLOP3.LUT P1, PT, PT, PT, PT, 0x80, 0x8 ;  /* 0x000000000008781c */ /* 0x000fe40003f2f070 */
[----:B------:R-:W-:Y:S02]  /*2b60*/  SEL R3, RZ, 0x1, P0 ;  /* 0x00000001ff037807 */ /* 0x000fe40000000000 */
[----:B------:R-:W-:-:S02]  /*2b70*/  SEL R11, R11, RZ, P0 ;  /* 0x000000ff0b0b7207 */ /* 0x000fc40000000000 */
[----:B------:R-:W-:Y:S01]  /*2b80*/  LOP3.LUT R10, R10, R3, RZ, 0x3c, !PT ;  /* 0x000000030a0a7212 */ /* 0x000fe200078e3cff */
[----:B------:R-:W-:Y:S02]  /*2b90*/  UIADD3 UR25, UPT, UPT, UR37, UR5, URZ ;  /* 0x0000000525197290 */ /* 0x000fe4000fffe0ff */
[----:B------:R-:W-:Y:S01]  /*2ba0*/  UIADD3 UR32, UPT, UPT, UR31, UR4, URZ ;  /* 0x000000041f207290 */ /* 0x000fe2000fffe0ff */
[----:B------:R-:W-:Y:S11]  /*2bb0*/  BRA.U UP1, `(.L_x_43) ;  /* 0xfffffff101387547 */ /* 0x000ff6000b83ffff */
[----:B------:R-:W-:Y:S01]  /*2bc0*/  UIADD3 UR13, UPT, UPT, UR13, 0xa0, URZ ;  /* 0x000000a00d0d7890 */ /* 0x000fe2000fffe0ff */
[----:B------:R-:W-:-:S03]  /*2bd0*/  SHF.L.U32 R3, R12, 0x1f, RZ ;  /* 0x0000001f0c037819 */ /* 0x000fc600000006ff */
[----:B------:R-:W-:-:S09]  /*2be0*/  ULEA UR4, UR6, UR13, 0x3 ;  /* 0x0000000d06047291 */ /* 0x000fd2000f8e18ff */
[----:B------:R-:W2:Y:S02]  /*2bf0*/  SYNCS.PHASECHK.TRANS64.TRYWAIT P0, [UR4], R3 ;  /* 0x00000003ff0075a7 */ /* 0x000ea40008001104 */
[----:B--2---:R-:W-:Y:S05]  /*2c00*/  @!P0 BRA `(.L_x_44) ;  /* 0x0000006000b88947 */ /* 0x004fea0003800000 */
.L_x_155:
[----:B------:R-:W-:-:S04]  /*2c10*/  UIADD3 UR4, UPT, UPT, UR6, 0x1, URZ ;  /* 0x0000000106047890 */ /* 0x000fc8000fffe0ff */
[----:B------:R-:W-:-:S04]  /*2c20*/  UISETP.NE.AND UP0, UPT, UR4, 0x14, UPT ;  /* 0x000000140400788c */ /* 0x000fc8000bf05270 */
[----:B------:R-:W-:Y:S02]  /*2c30*/  USEL UR6, URZ, 0x1, UP0 ;  /* 0x00000001ff067887 */ /* 0x000fe40008000000 */
[----:B------:R-:W-:-:S04]  /*2c40*/  USEL UR4, UR4, URZ, UP0 ;  /* 0x000000ff04047287 */ /* 0x000fc80008000000 */
[----:B------:R-:W-:Y:S01]  /*2c50*/  ULEA UR5, UR4, UR13, 0x3 ;  /* 0x0000000d04057291 */ /* 0x000fe2000f8e18ff */
[----:B------:R-:W-:-:S04]  /*2c60*/  LOP3.LUT R2, R12, UR6, RZ, 0x3c, !PT ;  /* 0x000000060c027c12 */ /* 0x000fc8000f8e3cff */
[----:B-1----:R-:W-:-:S04]  /*2c70*/  SHF.L.U32 R3, R2, 0x1f, RZ ;  /* 0x0000001f02037819 */ /* 0x002fc800000006ff */
[----:B------:R-:W1:Y:S02]  /*2c80*/  SYNCS.PHASECHK.TRANS64.TRYWAIT P0, [UR5], R3 ;  /* 0x00000003ff0075a7 */ /* 0x000e640008001105 */
[----:B-1----:R-:W-:Y:S05]  /*2c90*/  @!P0 BRA `(.L_x_45) ;  /* 0x0000006000ac8947 */ /* 0x002fea0003800000 */
.L_x_157:
        /* <DEDUP_REMOVED lines=9> */
.L_x_159:
        /* <DEDUP_REMOVED lines=9> */
.L_x_161:
        /* <DEDUP_REMOVED lines=9> */
.L_x_163:
        /* <DEDUP_REMOVED lines=9> */
.L_x_165:
        /* <DEDUP_REMOVED lines=9> */
.L_x_167:
        /* <DEDUP_REMOVED lines=9> */
.L_x_169:
        /* <DEDUP_REMOVED lines=9> */
.L_x_171:
        /* <DEDUP_REMOVED lines=9> */
.L_x_173:
        /* <DEDUP_REMOVED lines=9> */
.L_x_175:
        /* <DEDUP_REMOVED lines=9> */
.L_x_177:
        /* <DEDUP_REMOVED lines=9> */
.L_x_179:
        /* <DEDUP_REMOVED lines=9> */
.L_x_181:
        /* <DEDUP_REMOVED lines=9> */
.L_x_183:
        /* <DEDUP_REMOVED lines=9> */
.L_x_185:
        /* <DEDUP_REMOVED lines=9> */
.L_x_187:
        /* <DEDUP_REMOVED lines=9> */
.L_x_189:
        /* <DEDUP_REMOVED lines=9> */
.L_x_191:
[----:B------:R-:W-:-:S04]  /*3630*/  UIADD3 UR4, UPT, UPT, UR4, 0x1, URZ ;  /* 0x0000000104047890 */ /* 0x000fc8000fffe0ff */
[----:B------:R-:W-:-:S04]  /*3640*/  UISETP.NE.AND UP0, UPT, UR4, 0x14, UPT ;  /* 0x000000140400788c */ /* 0x000fc8000bf05270 */
[----:B------:R-:W-:Y:S02]  /*3650*/  USEL UR5, URZ, 0x1, UP0 ;  /* 0x00000001ff057887 */ /* 0x000fe40008000000 */
[----:B------:R-:W-:-:S04]  /*3660*/  USEL UR4, UR4, URZ, UP0 ;  /* 0x000000ff04047287 */ /* 0x000fc80008000000 */
[----:B------:R-:W-:Y:S01]  /*3670*/  ULEA UR4, UR4, UR13, 0x3 ;  /* 0x0000000d04047291 */ /* 0x000fe2000f8e18ff */
[----:B-1----:R-:W-:-:S04]  /*3680*/  LOP3.LUT R3, R2, UR5, RZ, 0x3c, !PT ;  /* 0x0000000502037c12 */ /* 0x002fc8000f8e3cff */
[----:B------:R-:W-:Y:S01]  /*3690*/  SHF.L.U32 R3, R3, 0x1f, RZ ;  /* 0x0000001f03037819 */ /* 0x000fe200000006ff */
[----:B------:R-:W-:-:S07]  /*36a0*/  IMAD.U32 R0, RZ, RZ, UR4 ;  /* 0x00000004ff007e24 */ /* 0x000fce000f8e00ff */
.L_x_63:
[----:B-1----:R1:W2:Y:S02]  /*36b0*/  SYNCS.PHASECHK.TRANS64.TRYWAIT P0, [R0+URZ], R3 ;  /* 0x00000003000075a7 */ /* 0x0022a400080011ff */
[----:B--2---:R-:W-:Y:S05]  /*36c0*/  @!P0 NANOSLEEP.SYNCS 0x989680 ;  /* 0x009896800000895d */ /* 0x004fea0003900000 */
[----:B------:R-:W2:Y:S02]  /*36d0*/  @!P0 SYNCS.PHASECHK.TRANS64 P0, [R0+URZ], R3 ;  /* 0x00000003000085a7 */ /* 0x000ea400080010ff */
[----:B--2---:R-:W-:Y:S05]  /*36e0*/  @P0 EXIT ;  /* 0x000000000000094d */ /* 0x004fea0003800000 */
[----:B------:R-:W-:Y:S05]  /*36f0*/  BRA `(.L_x_63) ;  /* 0xfffffffc00ec7947 */ /* 0x000fea000383ffff */
.L_x_23:
[----:B------:R-:W1:Y:S02]  /*3700*/  S2UR UR4, SR_CgaCtaId ;  /* 0x00000000000479c3 */ /* 0x000e640000008800 */
[----:B-1----:R-:W-:-:S04]  /*3710*/  UISETP.NE.AND UP0, UPT, UR4, URZ, UPT ;  /* 0x000000ff0400728c */ /* 0x002fc8000bf05270 */
[----:B------:R-:W-:-:S09]  /*3720*/  UISETP.NE.OR UP0, UPT, UR13, 0x1, UP0 ;  /* 0x000000010d00788c */ /* 0x000fd20008705670 */
[----:B------:R-:W-:Y:S05]  /*3730*/  BRA.U UP0, `(.L_x_64) ;  /* 0x00000005004c7547 */ /* 0x000fea000b800000 */
[----:B------:R-:W1:Y:S01]  /*3740*/  S2UR UR5, SR_CgaCtaId ;  /* 0x00000000000579c3 */ /* 0x000e620000008800 */
[----:B------:R-:W-:Y:S01]  /*3750*/  UMOV UR4, 0x400 ;  /* 0x0000040000047882 */ /* 0x000fe20000000000 */
[----:B------:R-:W-:Y:S01]  /*3760*/  ISETP.GE.U32.AND P2, PT, R3, 0x4, PT ;  /* 0x000000040300780c */ /* 0x000fe20003f46070 */
[----:B------:R-:W-:Y:S01]  /*3770*/  IMAD.MOV.U32 R12, RZ, RZ, 0x1 ;  /* 0x00000001ff0c7424 */ /* 0x000fe200078e00ff */
[----:B------:R-:W-:Y:S02]  /*3780*/  CS2R R10, SRZ ;  /* 0x00000000000a7805 */ /* 0x000fe4000001ff00 */
[----:B------:R-:W-:Y:S01]  /*3790*/  CS2R R8, SRZ ;  /* 0x0000000000087805 */ /* 0x000fe2000001ff00 */
[----:B-1----:R-:W-:-:S03]  /*37a0*/  ULEA UR6, UR5, UR4, 0x18 ;  /* 0x0000000405067291 */ /* 0x002fc6000f8ec0ff */
[----:B------:R-:W-:-:S09]  /*37b0*/  UMOV UR5, URZ ;  /* 0x000000ff00057c82 */ /* 0x000fd20008000000 */
.L_x_68:
[----:B------:R-:W-:Y:S02]  /*37c0*/  LEA R0, R8, UR6, 0x3 ;  /* 0x0000000608007c11 */ /* 0x000fe4000f8e18ff */
[----:B------:R-:W-:-:S03]  /*37d0*/  SHF.L.U32 R5, R9, 0x1f, RZ ;  /* 0x0000001f09057819 */ /* 0x000fc600000006ff */
[----:B------:R-:W-:Y:S01]  /*37e0*/  VIADD R4, R0, 0x1f0 ;  /* 0x000001f000047836 */ /* 0x000fe20000000000 */
[----:B------:R-:W1:Y:S02]  /*37f0*/  SYNCS.PHASECHK.TRANS64.TRYWAIT P0, [R0+URZ+0x1e0], R5 ;  /* 0x0001e005000075a7 */ /* 0x000e6400080011ff */
[----:B-1----:R-:W-:Y:S05]  /*3800*/  @!P0 BRA `(.L_x_65) ;  /* 0x0000005c00808947 */ /* 0x002fea0003800000 */
.L_x_192:
[----:B------:R-:W-:Y:S01]  /*3810*/  ULEA UR4, UR5, UR6, 0x3 ;  /* 0x0000000605047291 */ /* 0x000fe2000f8e18ff */
[----:B------:R-:W-:Y:S01]  /*3820*/  PRMT R4, RZ, 0x654, R4 ;  /* 0x00000654ff047816 */ /* 0x000fe20000000004 */
[----:B-1----:R-:W-:Y:S01]  /*3830*/  @!P2 IMAD.MOV.U32 R5, RZ, RZ, 0x10 ;  /* 0x00000010ff05a424 */ /* 0x002fe200078e00ff */
[----:B------:R-:W-:Y:S01]  /*3840*/  SHF.L.U32 R7, R12, 0x1f, RZ ;  /* 0x0000001f0c077819 */ /* 0x000fe200000006ff */
[----:B------:R-:W-:Y:S01]  /*3850*/  UIADD3 UR7, UPT, UPT, UR4, 0x180, URZ ;  /* 0x0000018004077890 */ /* 0x000fe2000fffe0ff */
[----:B------:R1:W-:Y:S05]  /*3860*/  SYNCS.ARRIVE.TRANS64.RED.A1T0 RZ, [R4+URZ], RZ ;  /* 0x000000ff04ff79a7 */ /* 0x0003ea00081004ff */
[----:B------:R-:W-:Y:S01]  /*3870*/  IMAD.U32 R0, RZ, RZ, UR7 ;  /* 0x00000007ff007e24 */ /* 0x000fe2000f8e00ff */
[----:B------:R-:W2:Y:S04]  /*3880*/  SYNCS.PHASECHK.TRANS64.TRYWAIT P0, [UR4+0x190], R7 ;  /* 0x00019007ff0075a7 */ /* 0x000ea80008001104 */
[----:B------:R-:W-:Y:S01]  /*3890*/  PRMT R13, R3, 0x654, R0 ;  /* 0x00000654030d7816 */ /* 0x000fe20000000000 */
[----:B-12---:R-:W-:Y:S06]  /*38a0*/  @!P0 BRA `(.L_x_66) ;  /* 0x0000005c006c8947 */ /* 0x006fec0003800000 */
.L_x_194:
[----:B------:R-:W-:Y:S01]  /*38b0*/  ULEA UR8, UR5, UR6, 0x4 ;  /* 0x0000000605087291 */ /* 0x000fe2000f8e20ff */
[----:B------:R-:W-:Y:S01]  /*38c0*/  SEL R2, R13, R2, !P2 ;  /* 0x000000020d027207 */ /* 0x000fe20005000000 */
[----:B------:R-:W-:Y:S01]  /*38d0*/  UIADD3 UR9, UPT, UPT, UR4, 0x180, URZ ;  /* 0x0000018004097890 */ /* 0x000fe2000fffe0ff */
[----:B-1----:R-:W-:Y:S01]  /*38e0*/  LEA R0, R11, UR6, 0x3 ;  /* 0x000000060b007c11 */ /* 0x002fe2000f8e18ff */
[----:B------:R-:W-:Y:S01]  /*38f0*/  UIADD3 UR8, UPT, UPT, UR8, 0x210, URZ ;  /* 0x0000021008087890 */ /* 0x000fe2000fffe0ff */
[----:B------:R1:W-:Y:S01]  /*3900*/  @!P2 SYNCS.ARRIVE.TRANS64.RED RZ, [R2+URZ], R5 ;  /* 0x0000000502ffa9a7 */ /* 0x0003e200080004ff */
[----:B------:R-:W-:Y:S01]  /*3910*/  UIADD3 UR4, UPT, UPT, UR5, 0x1, URZ ;  /* 0x0000000105047890 */ /* 0x000fe2000fffe0ff */
[----:B------:R-:W-:-:S03]  /*3920*/  VIADD R8, R8, 0x1 ;  /* 0x0000000108087836 */ /* 0x000fc60000000000 */
[----:B------:R-:W-:Y:S02]  /*3930*/  UISETP.NE.AND UP0, UPT, UR4, 0x2, UPT ;  /* 0x000000020400788c */ /* 0x000fe4000bf05270 */
[----:B------:R-:W-:Y:S01]  /*3940*/  ISETP.NE.AND P0, PT, R8, 0x2, PT ;  /* 0x000000020800780c */ /* 0x000fe20003f05270 */
[----:B------:R-:W-:Y:S06]  /*3950*/  UGETNEXTWORKID.BROADCAST [UR8], [UR9] ;  /* 0x00000000080073ca */ /* 0x000fec0008000100 */
[----:B------:R-:W-:Y:S02]  /*3960*/  USEL UR7, URZ, 0x1, UP0 ;  /* 0x00000001ff077887 */ /* 0x000fe40008000000 */
[----:B------:R-:W-:-:S04]  /*3970*/  USEL UR5, UR4, URZ, UP0 ;  /* 0x000000ff04057287 */ /* 0x000fc80008000000 */
[----:B------:R-:W-:Y:S02]  /*3980*/  LOP3.LUT R12, R12, UR7, RZ, 0x3c, !PT ;  /* 0x000000070c0c7c12 */ /* 0x000fe4000f8e3cff */
[----:B-1----:R-:W-:-:S04]  /*3990*/  SHF.L.U32 R5, R10, 0x1f, RZ ;  /* 0x0000001f0a057819 */ /* 0x002fc800000006ff */
[----:B------:R-:W1:Y:S02]  /*39a0*/  SYNCS.PHASECHK.TRANS64.TRYWAIT P1, [R0+URZ+0x180], R5 ;  /* 0x00018005000075a7 */ /* 0x000e6400080211ff */
[----:B-1----:R-:W-:Y:S05]  /*39b0*/  @!P1 BRA `(.L_x_67) ;  /* 0x0000005c00409947 */ /* 0x002fea0003800000 */
.L_x_195:
[C---:B------:R-:W-:Y:S01]  /*39c0*/  LEA R4, R11.reuse, UR6, 0x4 ;  /* 0x000000060b047c11 */ /* 0x040fe2000f8e20ff */
[----:B-1----:R-:W-:Y:S01]  /*39d0*/  VIADD R0, R0, 0x190 ;  /* 0x0000019000007836 */ /* 0x002fe20000000000 */
[----:B------:R-:W-:Y:S01]  /*39e0*/  SEL R8, R8, RZ, P0 ;  /* 0x000000ff08087207 */ /* 0x000fe20000000000 */
[----:B------:R-:W-:-:S03]  /*39f0*/  VIADD R11, R11, 0x1 ;  /* 0x000000010b0b7836 */ /* 0x000fc60000000000 */
[----:B------:R-:W1:Y:S01]  /*3a00*/  LDS.128 R4, [R4+0x210] ;  /* 0x0002100004047984 */ /* 0x000e620000000c00 */
[----:B------:R-:W-:Y:S02]  /*3a10*/  PRMT R0, RZ, 0x654, R0 ;  /* 0x00000654ff007816 */ /* 0x000fe40000000000 */
[C---:B------:R-:W-:Y:S01]  /*3a20*/  ISETP.NE.AND P1, PT, R11.reuse, 0x2, PT ;  /* 0x000000020b00780c */ /* 0x040fe20003f25270 */
[----:B------:R-:W-:Y:S01]  /*3a30*/  @!PT LDS RZ, [RZ] ;  /* 0x00000000fffff984 */ /* 0x000fe20000000800 */
[----:B------:R-:W-:Y:S01]  /*3a40*/  @!PT LDS RZ, [RZ] ;  /* 0x00000000fffff984 */ /* 0x000fe20000000800 */
[----:B------:R-:W-:Y:S01]  /*3a50*/  @!PT LDS RZ, [RZ] ;  /* 0x00000000fffff984 */ /* 0x000fe20000000800 */
[----:B------:R-:W-:Y:S01]  /*3a60*/  @!PT LDS RZ, [RZ] ;  /* 0x00000000fffff984 */ /* 0x000fe20000000800 */
[----:B------:R2:W-:Y:S06]  /*3a70*/  MEMBAR.ALL.CTA ;  /* 0x0000000000007992 */ /* 0x0005ec0000008000 */
[----:B--2---:R-:W2:Y:S01]  /*3a80*/  FENCE.VIEW.ASYNC.S ;  /* 0x00000000000073c6 */ /* 0x004ea20000000000 */
[----:B------:R-:W-:Y:S01]  /*3a90*/  SEL R11, R11, RZ, P1 ;  /* 0x000000ff0b0b7207 */ /* 0x000fe20000800000 */
[----:B--2---:R2:W-:Y:S01]  /*3aa0*/  SYNCS.ARRIVE.TRANS64.RED.A1T0 RZ, [R0+URZ], RZ ;  /* 0x000000ff00ff79a7 */ /* 0x0045e200081004ff */
[----:B-1----:R-:W-:-:S02]  /*3ab0*/  LOP3.LUT P3, RZ, R6, 0x1, RZ, 0xc0, !PT ;  /* 0x0000000106ff7812 */ /* 0x002fc4000786c0ff */
[----:B------:R-:W-:-:S04]  /*3ac0*/  SEL R5, RZ, 0x1, P1 ;  /* 0x00000001ff057807 */ /* 0x000fc80000800000 */
[----:B------:R-:W-:Y:S02]  /*3ad0*/  LOP3.LUT R10, R10, R5, RZ, 0x3c, !PT ;  /* 0x000000050a0a7212 */ /* 0x000fe400078e3cff */
[----:B--2---:R-:W-:-:S04]  /*3ae0*/  SEL R0, RZ, 0x1, P0 ;  /* 0x00000001ff007807 */ /* 0x004fc80000000000 */
[----:B------:R-:W-:Y:S01]  /*3af0*/  LOP3.LUT R9, R9, R0, RZ, 0x3c, !PT ;  /* 0x0000000009097212 */ /* 0x000fe200078e3cff */
[----:B------:R-:W-:Y:S06]  /*3b00*/  @P3 BRA `(.L_x_68) ;  /* 0xfffffffc002c3947 */ /* 0x000fec000383ffff */
[----:B------:R-:W-:Y:S01]  /*3b10*/  ULEA UR4, UR5, UR6, 0x3 ;  /* 0x0000000605047291 */ /* 0x000fe2000f8e18ff */
[----:B------:R-:W-:-:S08]  /*3b20*/  SHF.L.U32 R3, R12, 0x1f, RZ ;  /* 0x0000001f0c037819 */ /* 0x000fd000000006ff */
[----:B------:R-:W1:Y:S02]  /*3b30*/  SYNCS.PHASECHK.TRANS64 P0, [UR4+0x190], R3 ;  /* 0x00019003ff0075a7 */ /* 0x000e640008001004 */
[----:B-1----:R-:W-:Y:S05]  /*3b40*/  @P0 BRA `(.L_x_69) ;  /* 0x0000000000080947 */ /* 0x002fea0003800000 */
[----:B------:R-:W1:Y:S02]  /*3b50*/  SYNCS.PHASECHK.TRANS64.TRYWAIT P0, [UR4+0x190], R3 ;  /* 0x00019003ff0075a7 */ /* 0x000e640008001104 */
[----:B-1----:R-:W-:Y:S05]  /*3b60*/  @!P0 BRA `(.L_x_70) ;  /* 0x0000005800e88947 */ /* 0x002fea0003800000 */
.L_x_69:
[----:B------:R-:W-:-:S04]  /*3b70*/  UIADD3 UR7, UPT, UPT, UR5, 0x1, URZ ;  /* 0x0000000105077890 */ /* 0x000fc8000fffe0ff */
[----:B------:R-:W-:-:S04]  /*3b80*/  UISETP.NE.AND UP0, UPT, UR7, 0x2, UPT ;  /* 0x000000020700788c */ /* 0x000fc8000bf05270 */
[----:B------:R-:W-:Y:S02]  /*3b90*/  USEL UR8, URZ, 0x1, UP0 ;  /* 0x00000001ff087887 */ /* 0x000fe40008000000 */
[----:B------:R-:W-:-:S04]  /*3ba0*/  USEL UR7, UR7, URZ, UP0 ;  /* 0x000000ff07077287 */ /* 0x000fc80008000000 */
[----:B------:R-:W-:Y:S01]  /*3bb0*/  ULEA UR7, UR7, UR6, 0x3 ;  /* 0x0000000607077291 */ /* 0x000fe2000f8e18ff */
[----:B-1----:R-:W-:-:S04]  /*3bc0*/  LOP3.LUT R3, R12, UR8, RZ, 0x3c, !PT ;  /* 0x000000080c037c12 */ /* 0x002fc8000f8e3cff */
[----:B------:R-:W-:-:S04]  /*3bd0*/  SHF.L.U32 R0, R3, 0x1f, RZ ;  /* 0x0000001f03007819 */ /* 0x000fc800000006ff */
[----:B------:R-:W1:Y:S02]  /*3be0*/  SYNCS.PHASECHK.TRANS64 P0, [UR7+0x190], R0 ;  /* 0x00019000ff0075a7 */ /* 0x000e640008001007 */
[----:B-1----:R-:W-:Y:S05]  /*3bf0*/  @P0 EXIT ;  /* 0x000000000000094d */ /* 0x002fea0003800000 */
[----:B------:R-:W-:Y:S02]  /*3c00*/  SHF.L.U32 R3, R3, 0x1f, RZ ;  /* 0x0000001f03037819 */ /* 0x000fe400000006ff */
[----:B------:R-:W-:-:S07]  /*3c10*/  MOV R0, UR7 ;  /* 0x0000000700007c02 */ /* 0x000fce0008000f00 */
.L_x_71:
[----:B-1----:R1:W2:Y:S02]  /*3c20*/  SYNCS.PHASECHK.TRANS64.TRYWAIT P0, [R0+URZ+0x190], R3 ;  /* 0x00019003000075a7 */ /* 0x0022a400080011ff */
[----:B--2---:R-:W-:Y:S05]  /*3c30*/  @!P0 NANOSLEEP.SYNCS 0x989680 ;  /* 0x009896800000895d */ /* 0x004fea0003900000 */
[----:B------:R-:W2:Y:S02]  /*3c40*/  @!P0 SYNCS.PHASECHK.TRANS64 P0, [R0+URZ+0x190], R3 ;  /* 0x00019003000085a7 */ /* 0x000ea400080010ff */
[----:B--2---:R-:W-:Y:S05]  /*3c50*/  @P0 EXIT ;  /* 0x000000000000094d */ /* 0x004fea0003800000 */
[----:B------:R-:W-:Y:S05]  /*3c60*/  BRA `(.L_x_71) ;  /* 0xfffffffc00ec7947 */ /* 0x000fea000383ffff */
.L_x_64:
[----:B------:R-:W-:Y:S05]  /*3c70*/  BRA.U UP4, `(.L_x_72) ;  /* 0x0000001104a47547 */ /* 0x000fea000b800000 */
[----:B------:R-:W1:Y:S01]  /*3c80*/  S2UR UR7, SR_CgaCtaId ;  /* 0x00000000000779c3 */ /* 0x000e620000008800 */
[----:B------:R-:W-:Y:S01]  /*3c90*/  UMOV UR4, 0x40 ;  /* 0x0000004000047882 */ /* 0x000fe20000000000 */
[----:B------:R-:W-:Y:S01]  /*3ca0*/  NOP ;  /* 0x0000000000007918 */ /* 0x000fe20000000000 */
[----:B------:R-:W-:Y:S01]  /*3cb0*/  UMOV UR6, 0x400 ;  /* 0x0000040000067882 */ /* 0x000fe20000000000 */
[----:B-1----:R-:W-:Y:S02]  /*3cc0*/  ULEA UR5, UR7, UR4, 0x18 ;  /* 0x0000000407057291 */ /* 0x002fe4000f8ec0ff */
[----:B------:R-:W-:-:S07]  /*3cd0*/  ULEA UR6, UR7, UR6, 0x18 ;  /* 0x0000000607067291 */ /* 0x000fce000f8ec0ff */
[----:B------:R-:W1:Y:S02]  /*3ce0*/  LDS.U8 R3, [UR5+0x1c] ;  /* 0x00001c05ff037984 */ /* 0x000e640008000000 */
[----:B-1----:R-:W-:-:S13]  /*3cf0*/  ISETP.NE.AND P0, PT, R3, RZ, PT ;  /* 0x000000ff0300720c */ /* 0x002fda0003f05270 */
[----:B------:R-:W-:Y:S05]  /*3d00*/  @P0 BRA `(.L_x_73) ;  /* 0x0000000400080947 */ /* 0x000fea0003800000 */
[----:B------:R-:W-:Y:S02]  /*3d10*/  UISETP.NE.U32.AND UP1, UPT, UR33, 0x1, UPT ;  /* 0x000000012100788c */ /* 0x000fe4000bf25070 */
[----:B------:R-:W-:-:S07]  /*3d20*/  UIADD3 UR7, UPT, UPT, UR5, 0x8, URZ ;  /* 0x0000000805077890 */ /* 0x000fce000fffe0ff */
[----:B------:R-:W-:Y:S05]  /*3d30*/  BRA.U !UP1, `(.L_x_74) ;  /* 0x00000001099c7547 */ /* 0x000fea000b800000 */
[----:B------:R-:W-:Y:S01]  /*3d40*/  ELECT P0, URZ, PT ;  /* 0x0000000000ff782f */ /* 0x000fe20003800000 */
[----:B------:R-:W-:-:S12]  /*3d50*/  BSSY B0, `(.L_x_74) ;  /* 0x0000025000007945 */ /* 0x000fd80003800000 */
[----:B------:R-:W-:Y:S05]  /*3d60*/  @!P0 BRA `(.L_x_75) ;  /* 0x00000000008c8947 */ /* 0x000fea0003800000 */
[----:B------:R-:W-:-:S05]  /*3d70*/  UMOV UR4, 0x10 ;  /* 0x0000001000047882 */ /* 0x000fca0000000000 */
[----:B------:R-:W-:Y:S04]  /*3d80*/  DEPBAR.LE SB1, 0x36 ;  /* 0x00009d800000791a */ /* 0x000fe80000000000 */
[----:B------:R-:W1:Y:S02]  /*3d90*/  UTCATOMSWS.2CTA.FIND_AND_SET.ALIGN UP0, UR4, UR4 ;  /* 0x00000004000475e3 */ /* 0x000e640008200800 */
[----:B-1----:R-:W-:Y:S01]  /*3da0*/  MOV R10, UR4 ;  /* 0x00000004000a7c02 */ /* 0x002fe20008000f00 */
[----:B------:R-:W-:Y:S06]  /*3db0*/  BRA.U UP0, `(.L_x_76) ;  /* 0x0000000100187547 */ /* 0x000fec000b800000 */
.L_x_77:
[----:B------:R-:W-:Y:S05]  /*3dc0*/  NANOSLEEP 0x64 ;  /* 0x000000640000795d */ /* 0x000fea0003800000 */
[----:B------:R-:W-:-:S05]  /*3dd0*/  UMOV UR4, 0x10 ;  /* 0x0000001000047882 */ /* 0x000fca0000000000 */
[----:B------:R-:W-:Y:S04]  /*3de0*/  DEPBAR.LE SB1, 0x36 ;  /* 0x00009d800000791a */ /* 0x000fe80000000000 */
[----:B------:R-:W1:Y:S02]  /*3df0*/  UTCATOMSWS.2CTA.FIND_AND_SET.ALIGN UP0, UR4, UR4 ;  /* 0x00000004000475e3 */ /* 0x000e640008200800 */
[----:B-1----:R-:W-:Y:S01]  /*3e00*/  MOV R10, UR4 ;  /* 0x00000004000a7c02 */ /* 0x002fe20008000f00 */
[----:B------:R-:W-:Y:S05]  /*3e10*/  BRA.U !UP0, `(.L_x_77) ;  /* 0xfffffffd08e87547 */ /* 0x000fea000b83ffff */
.L_x_76:
[----:B------:R-:W1:Y:S01]  /*3e20*/  LDS R6, [UR5+0x10] ;  /* 0x00001005ff067984 */ /* 0x000e620008000800 */
[----:B------:R-:W-:Y:S01]  /*3e30*/  IMAD.U32 R3, RZ, RZ, UR6 ;  /* 0x00000006ff037e24 */ /* 0x000fe2000f8e00ff */
[----:B------:R-:W-:-:S03]  /*3e40*/  MOV R4, UR34 ;  /* 0x0000002200047c02 */ /* 0x000fc60008000f00 */
[----:B------:R-:W-:Y:S01]  /*3e50*/  VIADD R3, R3, 0x230 ;  /* 0x0000023003037836 */ /* 0x000fe20000000000 */
[----:B-1----:R-:W-:-:S04]  /*3e60*/  SHF.L.U32 R6, R6, 0x1f, RZ ;  /* 0x0000001f06067819 */ /* 0x002fc800000006ff */
[----:B------:R-:W1:Y:S02]  /*3e70*/  SYNCS.PHASECHK.TRANS64.TRYWAIT P0, [UR5+0x8], R6 ;  /* 0x00000806ff0075a7 */ /* 0x000e640008001105 */
[----:B-1----:R-:W-:Y:S05]  /*3e80*/  @P0 BRA `(.L_x_78) ;  /* 0x0000000000080947 */ /* 0x002fea0003800000 */
[----:B------:R-:W1:Y:S02]  /*3e90*/  SYNCS.PHASECHK.TRANS64.TRYWAIT P0, [UR5+0x8], R6 ;  /* 0x00000806ff0075a7 */ /* 0x000e640008001105 */
[----:B-1----:R-:W-:Y:S05]  /*3ea0*/  @!P0 BRA `(.L_x_79) ;  /* 0x0000005800308947 */ /* 0x002fea0003800000 */
.L_x_78:
[----:B------:R-:W-:Y:S01]  /*3eb0*/  PRMT R4, R4, 0x654, R3 ;  /* 0x0000065404047816 */ /* 0x000fe20000000003 */
[----:B------:R-:W-:Y:S01]  /*3ec0*/  HFMA2 R3, -RZ, RZ, 0, 5.9604644775390625e-08 ;  /* 0x00000001ff037431 */ /* 0x000fe200000001ff */
[----:B------:R-:W-:Y:S01]  /*3ed0*/  UPRMT UR4, UR34, 0x654, UR7 ;  /* 0x0000065422047896 */ /* 0x000fe20008000007 */
[----:B------:R-:W-:Y:S02]  /*3ee0*/  IMAD.MOV.U32 R7, RZ, RZ, 0xffff ;  /* 0x0000ffffff077424 */ /* 0x000fe400078e00ff */
[----:B-1----:R-:W-:Y:S02]  /*3ef0*/  IMAD.MOV.U32 R6, RZ, RZ, 0x4 ;  /* 0x00000004ff067424 */ /* 0x002fe400078e00ff */
[----:B------:R-:W-:Y:S01]  /*3f00*/  IMAD.SHL.U32 R9, R10, 0x20, RZ ;  /* 0x000000200a097824 */ /* 0x000fe200078e00ff */
[----:B------:R-:W-:Y:S02]  /*3f10*/  MOV R5, UR4 ;  /* 0x0000000400057c02 */ /* 0x000fe40008000f00 */
[-C--:B------:R-:W-:Y:S01]  /*3f20*/  SHF.L.U32 R8, R7, R10.reuse, RZ ;  /* 0x0000000a07087219 */ /* 0x080fe200000006ff */
[----:B------:R1:W-:Y:S01]  /*3f30*/  SYNCS.ARRIVE.TRANS64.RED RZ, [UR4], R6 ;  /* 0x00000006ffff79a7 */ /* 0x0003e20008000404 */
[----:B------:R-:W-:Y:S01]  /*3f40*/  SHF.L.U32 R7, R3, R10, RZ ;  /* 0x0000000a03077219 */ /* 0x000fe200000006ff */
[----:B------:R1:W-:Y:S04]  /*3f50*/  STS [UR6+0x230], R9 ;  /* 0x00023009ff007988 */ /* 0x0003e80008000806 */
[----:B------:R1:W-:Y:S04]  /*3f60*/  STAS [R4.64], R10 ;  /* 0x0000000a04007dbd */ /* 0x0003e8000c0008ff */
[----:B------:R1:W-:Y:S04]  /*3f70*/  ATOMS.OR RZ, [UR5+0x14], R8 ;  /* 0x00001408ffff798c */ /* 0x0003e8000b000005 */
[----:B------:R1:W-:Y:S04]  /*3f80*/  ATOMS.OR RZ, [UR5+0x18], R7 ;  /* 0x00001807ffff798c */ /* 0x0003e8000b000005 */
[----:B------:R1:W-:Y:S02]  /*3f90*/  ATOMS.XOR RZ, [UR5+0x10], R3 ;  /* 0x00001003ffff798c */ /* 0x0003e4000b800005 */
.L_x_75:
[----:B------:R-:W-:Y:S05]  /*3fa0*/  BSYNC B0 ;  /* 0x0000000000007941 */ /* 0x000fea0003800000 */
.L_x_74:
[----:B------:R-:W-:Y:S05]  /*3fb0*/  BRA.U UP1, `(.L_x_80) ;  /* 0x00000001016c7547 */ /* 0x000fea000b800000 */
[----:B------:R-:W-:-:S03]  /*3fc0*/  UMOV UR4, 0xffffffff ;  /* 0xffffffff00047882 */ /* 0x000fc60000000000 */
[----:B------:R-:W-:Y:S05]  /*3fd0*/  BRA.DIV UR4, `(.L_x_81) ;  /* 0x0000005604fc7947 */ /* 0x000fea000b800000 */
[----:B------:R-:W-:-:S13]  /*3fe0*/  ELECT P0, URZ, PT ;  /* 0x0000000000ff782f */ /* 0x000fda0003800000 */
.L_x_199:
[----:B------:R-:W-:Y:S05]  /*3ff0*/  @!P0 BRA `(.L_x_80) ;  /* 0x00000000005c8947 */ /* 0x000fea0003800000 */
[----:B-1----:R-:W1:Y:S02]  /*4000*/  LDS R4, [UR5+0x10] ;  /* 0x00001005ff047984 */ /* 0x002e640008000800 */
[----:B-1----:R-:W-:-:S04]  /*4010*/  SHF.L.U32 R4, R4, 0x1f, RZ ;  /* 0x0000001f04047819 */ /* 0x002fc800000006ff */
[----:B------:R-:W1:Y:S02]  /*4020*/  SYNCS.PHASECHK.TRANS64.TRYWAIT P0, [UR5+0x8], R4 ;  /* 0x00000804ff0075a7 */ /* 0x000e640008001105 */
[----:B-1----:R-:W-:Y:S05]  /*4030*/  @P0 BRA `(.L_x_82) ;  /* 0x0000000000080947 */ /* 0x002fea0003800000 */
[----:B------:R-:W1:Y:S02]  /*4040*/  SYNCS.PHASECHK.TRANS64.TRYWAIT P0, [UR5+0x8], R4 ;  /* 0x00000804ff0075a7 */ /* 0x000e640008001105 */
[----:B-1----:R-:W-:Y:S05]  /*4050*/  @!P0 BRA `(.L_x_83) ;  /* 0x0000005800008947 */ /* 0x002fea0003800000 */
.L_x_82:
[----:B------:R-:W2:Y:S01]  /*4060*/  LDS R6, [UR6+0x230] ;  /* 0x00023006ff067984 */ /* 0x000ea20008000800 */
[----:B-1----:R-:W-:Y:S02]  /*4070*/  HFMA2 R3, -RZ, RZ, 0, 5.9604644775390625e-08 ;  /* 0x00000001ff037431 */ /* 0x002fe400000001ff */
[----:B------:R-:W-:Y:S01]  /*4080*/  IMAD.MOV.U32 R4, RZ, RZ, 0xffff ;  /* 0x0000ffffff047424 */ /* 0x000fe200078e00ff */
[----:B------:R-:W-:Y:S01]  /*4090*/  UPRMT UR4, UR34, 0x654, UR7 ;  /* 0x0000065422047896 */ /* 0x000fe20008000007 */
[----:B--2---:R-:W-:-:S03]  /*40a0*/  IMAD.SHL.U32 R5, R6, 0x20, RZ ;  /* 0x0000002006057824 */ /* 0x004fc600078e00ff */
[-C--:B------:R-:W-:Y:S02]  /*40b0*/  SHF.L.U32 R4, R4, R6.reuse, RZ ;  /* 0x0000000604047219 */ /* 0x080fe400000006ff */
[----:B------:R-:W-:Y:S01]  /*40c0*/  SHF.L.U32 R6, R3, R6, RZ ;  /* 0x0000000603067219 */ /* 0x000fe200000006ff */
[----:B------:R2:W-:Y:S04]  /*40d0*/  STS [UR6+0x230], R5 ;  /* 0x00023005ff007988 */ /* 0x0005e80008000806 */
[----:B------:R2:W-:Y:S04]  /*40e0*/  ATOMS.OR RZ, [UR5+0x14], R4 ;  /* 0x00001404ffff798c */ /* 0x0005e8000b000005 */
[----:B------:R2:W-:Y:S01]  /*40f0*/  ATOMS.OR RZ, [UR5+0x18], R6 ;  /* 0x00001806ffff798c */ /* 0x0005e2000b000005 */
[----:B------:R-:W-:Y:S03]  /*4100*/  SYNCS.ARRIVE.TRANS64.RED.A1T0 RZ, [UR4], RZ ;  /* 0x000000ffffff79a7 */ /* 0x000fe60008100404 */
[----:B------:R2:W-:Y:S01]  /*4110*/  ATOMS.XOR RZ, [UR5+0x10], R3 ;  /* 0x00001003ffff798c */ /* 0x0005e2000b800005 */
[----:B------:R-:W-:Y:S05]  /*4120*/  BRA `(.L_x_80) ;  /* 0x0000000000107947 */ /* 0x000fea0003800000 */
.L_x_73:
[----:B------:R-:W-:Y:S02]  /*4130*/  MOV R3, 0xffffffff ;  /* 0xffffffff00037802 */ /* 0x000fe40000000f00 */
[----:B------:R-:W-:-:S03]  /*4140*/  MOV R4, 0x4170 ;  /* 0x0000417000047802 */ /* 0x000fc60000000f00 */
[----:B------:R1:W-:Y:S04]  /*4150*/  STS [UR6+0x230], R3 ;  /* 0x00023003ff007988 */ /* 0x0003e80008000806 */
[----:B-1---5:R-:W-:Y:S05]  /*4160*/  CALL.REL.NOINC `($__internal_1_$__cuda_sm10x_tcgen05_guardrail_trap_phase_invalid_during_alloc) ;  /* 0x0000005c00607944 */ /* 0x022fea0003c00000 */
.L_x_80:
[----:B------:R-:W-:Y:S05]  /*4170*/  WARPSYNC.ALL ;  /* 0x0000000000007948 */ /* 0x000fea0003800000 */
[----:B------:R-:W3:Y:S01]  /*4180*/  S2UR UR4, SR_CgaCtaId ;  /* 0x00000000000479c3 */ /* 0x000ee20000008800 */
[----:B------:R-:W-:Y:S01]  /*4190*/  UMOV UR17, 0x400 ;  /* 0x0000040000117882 */ /* 0x000fe20000000000 */
[----:B------:R-:W-:-:S06]  /*41a0*/  NOP ;  /* 0x0000000000007918 */ /* 0x000fcc0000000000 */
[----:B------:R-:W-:Y:S06]  /*41b0*/  BAR.ARV 0x6, 0xa0 ;  /* 0x0182800000007b1d */ /* 0x000fec0000002000 */
[----:B------:R-:W4:Y:S01]  /*41c0*/  LDCU UR6, c[0x0][0x38c] ;  /* 0x00007180ff0677ac */ /* 0x000f220008000800 */
[----:B------:R-:W-:Y:S01]  /*41d0*/  LOP3.LUT R0, R0, 0xffff, RZ, 0xc0, !PT ;  /* 0x0000ffff00007812 */ /* 0x000fe200078ec0ff */
[----:B-1----:R-:W-:Y:S01]  /*41e0*/  IMAD.MOV.U32 R9, RZ, RZ, 0x1 ;  /* 0x00000001ff097424 */ /* 0x002fe200078e00ff */
[----:B------:R-:W-:Y:S01]  /*41f0*/  LOP3.LUT R2, R2, 0xffff, RZ, 0xc0, !PT ;  /* 0x0000ffff02027812 */ /* 0x000fe200078ec0ff */
[----:B------:R-:W-:Y:S01]  /*4200*/  IMAD.MOV.U32 R8, RZ, RZ, RZ ;  /* 0x000000ffff087224 */ /* 0x000fe200078e00ff */
[----:B------:R-:W-:Y:S01]  /*4210*/  R2UR UR30, R0 ;  /* 0x00000000001e72ca */ /* 0x000fe200000e0000 */
[----:B------:R-:W-:Y:S01]  /*4220*/  UMOV UR24, URZ ;  /* 0x000000ff00187c82 */ /* 0x000fe20008000000 */
[----:B------:R-:W-:Y:S01]  /*4230*/  R2UR UR20, R2 ;  /* 0x00000000021472ca */ /* 0x000fe200000e0000 */
[----:B------:R-:W-:Y:S01]  /*4240*/  UMOV UR15, URZ ;  /* 0x000000ff000f7c82 */ /* 0x000fe20008000000 */
[----:B------:R-:W-:Y:S01]  /*4250*/  UMOV UR14, URZ ;  /* 0x000000ff000e7c82 */ /* 0x000fe20008000000 */
[----:B---3--:R-:W-:-:S02]  /*4260*/  ULEA UR17, UR4, UR17, 0x18 ;  /* 0x0000001104117291 */ /* 0x008fc4000f8ec0ff */
[----:B------:R-:W-:Y:S02]  /*4270*/  UISETP.NE.AND UP3, UPT, UR33, URZ, UPT ;  /* 0x000000ff2100728c */ /* 0x000fe4000bf65270 */
[----:B------:R-:W-:Y:S02]  /*4280*/  UIADD3 UR5, UPT, UPT, UR17, 0x6600, URZ ;  /* 0x0000660011057890 */ /* 0x000fe4000fffe0ff */
[----:B------:R-:W-:Y:S02]  /*4290*/  UIADD3 UR4, UPT, UPT, UR17, 0x2e600, URZ ;  /* 0x0002e60011047890 */ /* 0x000fe4000fffe0ff */
[----:B----4-:R-:W-:Y:S01]  /*42a0*/  UIADD3 UR6, UPT, UPT, UR6, 0x1f, URZ ;  /* 0x0000001f06067890 */ /* 0x010fe2000fffe0ff */
[----:B--2---:R-:W1:Y:S01]  /*42b0*/  LDS R3, [UR17+0x230] ;  /* 0x00023011ff037984 */ /* 0x004e620008000800 */
[----:B------:R-:W-:Y:S02]  /*42c0*/  USHF.R.U32.HI UR5, URZ, 0x4, UR5 ;  /* 0x00000004ff057899 */ /* 0x000fe40008011605 */
[----:B------:R-:W-:-:S02]  /*42d0*/  USHF.R.S32.HI UR25, URZ, 0x1f, UR6 ;  /* 0x0000001fff197899 */ /* 0x000fc40008011406 */
[----:B------:R-:W-:Y:S02]  /*42e0*/  USHF.R.U32.HI UR4, URZ, 0x4, UR4 ;  /* 0x00000004ff047899 */ /* 0x000fe40008011604 */
[----:B------:R-:W-:Y:S02]  /*42f0*/  ULEA.HI UR25, UR25, UR6, URZ, 0x5 ;  /* 0x0000000619197291 */ /* 0x000fe4000f8f28ff */
[----:B------:R-:W-:Y:S02]  /*4300*/  ULOP3.LUT UR5, UR5, 0x3fff, URZ, 0xc0, !UPT ;  /* 0x00003fff05057892 */ /* 0x000fe4000f8ec0ff */
[----:B------:R-:W-:Y:S02]  /*4310*/  USHF.R.S32.HI UR25, URZ, 0x5, UR25 ;  /* 0x00000005ff197899 */ /* 0x000fe40008011419 */
[----:B------:R-:W-:Y:S02]  /*4320*/  ULOP3.LUT UR22, UR4, 0x3fff, URZ, 0xc0, !UPT ;  /* 0x00003fff04167892 */ /* 0x000fe4000f8ec0ff */
[----:B------:R-:W-:-:S02]  /*4330*/  UISETP.LT.AND UP0, UPT, UR25, 0x1, UPT ;  /* 0x000000011900788c */ /* 0x000fc4000bf01270 */
[----:B------:R-:W-:Y:S02]  /*4340*/  ULOP3.LUT UR21, UR5, 0x10000, URZ, 0xfc, !UPT ;  /* 0x0001000005157892 */ /* 0x000fe4000f8efcff */
[----:B------:R-:W-:Y:S02]  /*4350*/  ULOP3.LUT UR22, UR22, 0x10000, URZ, 0xfc, !UPT ;  /* 0x0001000016167892 */ /* 0x000fe4000f8efcff */
[----:B------:R-:W-:Y:S01]  /*4360*/  USEL UR31, UR25, 0x1, !UP0 ;  /* 0x00000001191f7887 */ /* 0x000fe2000c000000 */
[----:B------:R-:W-:Y:S01]  /*4370*/  UMOV UR28, 0x0 ;  /* 0x00000000001c7882 */ /* 0x000fe20000000000 */
[----:B------:R-:W-:Y:S01]  /*4380*/  UMOV UR29, 0x10100010 ;  /* 0x10100010001d7882 */ /* 0x000fe20000000000 */
[----:B------:R-:W-:Y:S01]  /*4390*/  UMOV UR26, 0x0 ;  /* 0x00000000001a7882 */ /* 0x000fe20000000000 */
[----:B------:R-:W-:Y:S01]  /*43a0*/  UMOV UR27, 0x10100010 ;  /* 0x10100010001b7882 */ /* 0x000fe20000000000 */
[----:B-1----:R-:W-:Y:S02]  /*43b0*/  R2UR UR32, R3 ;  /* 0x00000000032072ca */ /* 0x002fe400000e0000 */
[----:B------:R-:W-:-:S13]  /*43c0*/  CS2R R2, SRZ ;  /* 0x0000000000027805 */ /* 0x000fda000001ff00 */
.L_x_91:
[C---:B------:R-:W-:Y:S02]  /*43d0*/  LEA R0, R8.reuse, UR17, 0x3 ;  /* 0x0000001108007c11 */ /* 0x040fe4000f8e18ff */
[----:B------:R-:W-:Y:S02]  /*43e0*/  SHF.L.U32 R5, R3, 0x1f, RZ ;  /* 0x0000001f03057819 */ /* 0x000fe400000006ff */
[----:B------:R-:W-:Y:S02]  /*43f0*/  LEA R4, R8, UR17, 0x4 ;  /* 0x0000001108047c11 */ /* 0x000fe4000f8e20ff */
[----:B------:R-:W1:Y:S02]  /*4400*/  SYNCS.PHASECHK.TRANS64.TRYWAIT P0, [R0+URZ+0x180], R5 ;  /* 0x00018005000075a7 */ /* 0x000e6400080011ff */
[----:B-1-3--:R-:W-:Y:S05]  /*4410*/  @!P0 BRA `(.L_x_84) ;  /* 0x0000005400288947 */ /* 0x00afea0003800000 */
.L_x_200:
[----:B-1----:R-:W1:Y:S01]  /*4420*/  LDS.128 R4, [R4+0x210] ;  /* 0x0002100004047984 */ /* 0x002e620000000c00 */
[----:B------:R-:W-:Y:S02]  /*4430*/  VIADD R0, R0, 0x190 ;  /* 0x0000019000007836 */ /* 0x000fe40000000000 */
[----:B------:R-:W-:Y:S01]  /*4440*/  VIADD R8, R8, 0x1 ;  /* 0x0000000108087836 */ /* 0x000fe20000000000 */
[----:B------:R-:W-:Y:S01]  /*4450*/  @!PT LDS RZ, [RZ] ;  /* 0x00000000fffff984 */ /* 0x000fe20000000800 */
[----:B------:R-:W-:Y:S01]  /*4460*/  @!PT LDS RZ, [RZ] ;  /* 0x00000000fffff984 */ /* 0x000fe20000000800 */
[----:B------:R-:W-:Y:S01]  /*4470*/  @!PT LDS RZ, [RZ] ;  /* 0x00000000fffff984 */ /* 0x000fe20000000800 */
[----:B------:R-:W-:Y:S01]  /*4480*/  @!PT LDS RZ, [RZ] ;  /* 0x00000000fffff984 */ /* 0x000fe20000000800 */
[----:B------:R2:W-:Y:S06]  /*4490*/  MEMBAR.ALL.CTA ;  /* 0x0000000000007992 */ /* 0x0005ec0000008000 */
[----:B--2---:R-:W2:Y:S01]  /*44a0*/  FENCE.VIEW.ASYNC.S ;  /* 0x00000000000073c6 */ /* 0x004ea20000000000 */
[----:B------:R-:W-:-:S04]  /*44b0*/  PRMT R0, RZ, 0x654, R0 ;  /* 0x00000654ff007816 */ /* 0x000fc80000000000 */
[----:B--2---:R2:W-:Y:S01]  /*44c0*/  SYNCS.ARRIVE.TRANS64.RED.A1T0 RZ, [R0+URZ], RZ ;  /* 0x000000ff00ff79a7 */ /* 0x0045e200081004ff */
[----:B-1----:R-:W-:Y:S01]  /*44d0*/  LOP3.LUT P1, RZ, R6, 0x1, RZ, 0xc0, !PT ;  /* 0x0000000106ff7812 */ /* 0x002fe2000782c0ff */
[----:B--2---:R-:W-:-:S12]  /*44e0*/  BRA.U UP3, `(.L_x_85) ;  /* 0x0000000103e07547 */ /* 0x004fd8000b800000 */
[----:B------:R-:W1:Y:S01]  /*44f0*/  LDCU UR4, c[0x0][0x38c] ;  /* 0x00007180ff0477ac */ /* 0x000e620008000800 */
[----:B------:R-:W-:Y:S02]  /*4500*/  PLOP3.LUT P2, PT, PT, PT, PT, 0x80, 0x8 ;  /* 0x000000000008781c */ /* 0x000fe40003f4f070 */
[----:B------:R-:W-:Y:S01]  /*4510*/  SHF.L.U32 R5, R9, 0x1f, RZ ;  /* 0x0000001f09057819 */ /* 0x000fe200000006ff */
[----:B------:R-:W-:Y:S02]  /*4520*/  ULEA UR23, UR24, UR17, 0x3 ;  /* 0x0000001118177291 */ /* 0x000fe4000f8e18ff */
[----:B------:R-:W-:Y:S02]  /*4530*/  ULEA UR18, UR24, UR32, 0x6 ;  /* 0x0000002018127291 */ /* 0x000fe4000f8e30ff */
[----:B-1----:R-:W-:-:S06]  /*4540*/  UISETP.GE.AND UP0, UPT, UR4, 0x1, UPT ;  /* 0x000000010400788c */ /* 0x002fcc000bf06270 */
[----:B------:R-:W-:-:S05]  /*4550*/  PLOP3.LUT P0, PT, PT, PT, UP0, 0x80, 0x8 ;  /* 0x000000000008781c */ /* 0x000fca0003f0f008 */
[----:B------:R-:W-:-:S08]  /*4560*/  @UP0 ULEA UR4, UR15, UR17, 0x3 ;  /* 0x000000110f040291 */ /* 0x000fd0000f8e18ff */
[----:B------:R-:W-:-:S04]  /*4570*/  @P0 SHF.L.U32 R0, R2, 0x1f, RZ ;  /* 0x0000001f02000819 */ /* 0x000fc800000006ff */
[----:B------:R1:W2:Y:S01]  /*4580*/  @P0 SYNCS.PHASECHK.TRANS64.TRYWAIT P2, [UR4], R0 ;  /* 0x00000000ff0005a7 */ /* 0x0002a20008041104 */
[----:B------:R-:W3:Y:S02]  /*4590*/  SYNCS.PHASECHK.TRANS64.TRYWAIT P0, [UR23+0x1c0], R5 ;  /* 0x0001c005ff0075a7 */ /* 0x000ee40008001117 */
[----:B-123--:R-:W-:Y:S05]  /*45a0*/  @!P0 BRA `(.L_x_86) ;  /* 0x0000005000d88947 */ /* 0x00efea0003800000 */
.L_x_202:
[----:B------:R-:W-:Y:S01]  /*45b0*/  UMOV UR19, UR14 ;  /* 0x0000000e00137c82 */ /* 0x000fe20008000000 */
[----:B------:R-:W-:Y:S05]  /*45c0*/  BRA.U !UP0, `(.L_x_87) ;  /* 0x0000000108987547 */ /* 0x000fea000b800000 */
[----:B------:R-:W-:Y:S02]  /*45d0*/  UIADD3 UR19, UPT, UPT, UR31, UR14, URZ ;  /* 0x0000000e1f137290 */ /* 0x000fe4000fffe0ff */
[----:B------:R-:W-:Y:S01]  /*45e0*/  UPLOP3.LUT UP2, UPT, UPT, UPT, UPT, 0x40, 0x4 ;  /* 0x000000000004789c */ /* 0x000fe20003f4e870 */
[----:B------:R-:W-:Y:S01]  /*45f0*/  UMOV UR16, UR25 ;  /* 0x0000001900107c82 */ /* 0x000fe20008000000 */
[----:B------:R-:W-:-:S09]  /*4600*/  UMOV UR6, UR15 ;  /* 0x0000000f00067c82 */ /* 0x000fd20008000000 */
.L_x_90:
[----:B--2---:R-:W-:Y:S01]  /*4610*/  ULEA UR5, UR6, UR17, 0x3 ;  /* 0x0000001106057291 */ /* 0x004fe2000f8e18ff */
[----:B---3--:R-:W-:Y:S11]  /*4620*/  @P2 BRA `(.L_x_88) ;  /* 0x00000000000c2947 */ /* 0x008ff60003800000 */
[----:B-1----:R-:W-:Y:S04]  /*4630*/  SHF.L.U32 R5, R2, 0x1f, RZ ;  /* 0x0000001f02057819 */ /* 0x002fe800000006ff */
[----:B------:R-:W1:Y:S02]  /*4640*/  SYNCS.PHASECHK.TRANS64.TRYWAIT P0, [UR5], R5 ;  /* 0x00000005ff0075a7 */ /* 0x000e640008001105 */
[----:B-1----:R-:W-:Y:S05]  /*4650*/  @!P0 BRA `(.L_x_89) ;  /* 0x0000005000c48947 */ /* 0x002fea0003800000 */
.L_x_88:
[----:B------:R-:W-:Y:S01]  /*4660*/  UISETP.NE.AND UP0, UPT, UR16, 0x1, UPT ;  /* 0x000000011000788c */ /* 0x000fe2000bf05270 */
[----:B------:R-:W-:Y:S01]  /*4670*/  PLOP3.LUT P2, PT, PT, PT, PT, 0x80, 0x8 ;  /* 0x000000000008781c */ /* 0x000fe20003f4f070 */
[----:B------:R-:W-:Y:S02]  /*4680*/  UIADD3 UR4, UPT, UPT, UR6, 0x1, URZ ;  /* 0x0000000106047890 */ /* 0x000fe4000fffe0ff */
[----:B------:R-:W-:Y:S02]  /*4690*/  ULEA UR12, UR6, UR22, 0x7 ;  /* 0x00000016060c7291 */ /* 0x000fe4000f8e38ff */
[----:B------:R-:W-:Y:S01]  /*46a0*/  UISETP.NE.AND UP1, UPT, UR4, 0x14, UPT ;  /* 0x000000140400788c */ /* 0x000fe2000bf25270 */
[----:B------:R-:W-:Y:S01]  /*46b0*/  PLOP3.LUT P0, PT, PT, PT, UP0, 0x80, 0x8 ;  /* 0x000000000008781c */ /* 0x000fe20003f0f008 */
[----:B------:R-:W-:Y:S02]  /*46c0*/  UIADD3 UR10, UPT, UPT, UR12, 0x2, URZ ;  /* 0x000000020c0a7890 */ /* 0x000fe4000fffe0ff */
[----:B------:R-:W-:Y:S02]  /*46d0*/  USEL UR7, URZ, 0x1, UP1 ;  /* 0x00000001ff077887 */ /* 0x000fe40008800000 */
[----:B------:R-:W-:Y:S02]  /*46e0*/  USEL UR15, UR4, URZ, UP1 ;  /* 0x000000ff040f7287 */ /* 0x000fe40008800000 */
[----:B------:R-:W-:Y:S02]  /*46f0*/  UIADD3 UR14, UPT, UPT, UR14, 0x1, URZ ;  /* 0x000000010e0e7890 */ /* 0x000fe4000fffe0ff */
[----:B------:R-:W-:Y:S01]  /*4700*/  @UP0 ULEA UR4, UR15, UR17, 0x3 ;  /* 0x000000110f040291 */ /* 0x000fe2000f8e18ff */
[----:B------:R-:W-:Y:S01]  /*4710*/  LOP3.LUT R2, R2, UR7, RZ, 0x3c, !PT ;  /* 0x0000000702027c12 */ /* 0x000fe2000f8e3cff */
[----:B------:R-:W-:Y:S01]  /*4720*/  UIADD3 UR7, UPT, UPT, UR5, 0xa0, URZ ;  /* 0x000000a005077890 */ /* 0x000fe2000fffe0ff */
[----:B------:R-:W-:Y:S02]  /*4730*/  UMOV UR13, 0x80004020 ;  /* 0x80004020000d7882 */ /* 0x000fe40000000000 */
[----:B-1----:R-:W-:Y:S01]  /*4740*/  @P0 SHF.L.U32 R0, R2, 0x1f, RZ ;  /* 0x0000001f02000819 */ /* 0x002fe200000006ff */
[----:B------:R-:W-:Y:S01]  /*4750*/  UMOV UR5, 0x80004020 ;  /* 0x8000402000057882 */ /* 0x000fe20000000000 */
[----:B------:R-:W-:Y:S01]  /*4760*/  UMOV UR11, 0x80004020 ;  /* 0x80004020000b7882 */ /* 0x000fe20000000000 */
[----:B------:R-:W-:Y:S01]  /*4770*/  UMOV UR9, 0x80004020 ;  /* 0x8000402000097882 */ /* 0x000fe20000000000 */
[----:B------:R2:W3:Y:S01]  /*4780*/  @P0 SYNCS.PHASECHK.TRANS64.TRYWAIT P2, [UR4], R0 ;  /* 0x00000000ff0005a7 */ /* 0x0004e20008041104 */
[----:B------:R-:W-:Y:S02]  /*4790*/  ULEA UR4, UR6, UR21, 0x9 ;  /* 0x0000001506047291 */ /* 0x000fe4000f8e48ff */
[----:B------:R-:W-:Y:S02]  /*47a0*/  UISETP.NE.AND UP0, UPT, UR14, UR19, UPT ;  /* 0x000000130e00728c */ /* 0x000fe4000bf05270 */
[----:B------:R-:W-:Y:S02]  /*47b0*/  UIADD3 UR8, UPT, UPT, UR4, 0x2, URZ ;  /* 0x0000000204087890 */ /* 0x000fe4000fffe0ff */
[----:B------:R-:W-:Y:S01]  /*47c0*/  UIADD3 UR16, UPT, UPT, UR16, -0x1, URZ ;  /* 0xffffffff10107890 */ /* 0x000fe2000fffe0ff */
[----:B------:R-:W-:Y:S02]  /*47d0*/  UMOV UR6, UR15 ;  /* 0x0000000f00067c82 */ /* 0x000fe40008000000 */
[----:B------:R2:W-:Y:S01]  /*47e0*/  UTCHMMA.2CTA gdesc[UR4], gdesc[UR12], tmem[UR18], tmem[UR28], idesc[UR29], UP2 ;  /* 0x00ff1c0c040075ea */ /* 0x0005e20009200012 */
[----:B------:R-:W-:Y:S03]  /*47f0*/  UPLOP3.LUT UP2, UPT, UPT, UPT, UPT, 0x80, 0x8 ;  /* 0x000000000008789c */ /* 0x000fe60003f4f070 */
[----:B------:R2:W-:Y:S01]  /*4800*/  UTCHMMA.2CTA gdesc[UR8], gdesc[UR10], tmem[UR18], tmem[UR26], idesc[UR27], UPT ;  /* 0x00ff1a0a080075ea */ /* 0x0005e2000ba00012 */
[----:B------:R2:W-:Y:S01]  /*4810*/  UTCBAR.2CTA.MULTICAST [UR7], URZ, UR20 ;  /* 0x000000ff070073e9 */ /* 0x0005e20008200814 */
[----:B------:R-:W-:Y:S06]  /*4820*/  BRA.U UP0, `(.L_x_90) ;  /* 0xfffffffd00787547 */ /* 0x000fec000b83ffff */
.L_x_87:
[----:B--2---:R-:W-:Y:S01]  /*4830*/  UIADD3 UR4, UPT, UPT, UR23, 0x1a0, URZ ;  /* 0x000001a017047890 */ /* 0x004fe2000fffe0ff */
[----:B------:R-:W-:-:S08]  /*4840*/  UMOV UR14, UR19 ;  /* 0x00000013000e7c82 */ /* 0x000fd00008000000 */
[----:B------:R2:W-:Y:S01]  /*4850*/  UTCBAR.2CTA.MULTICAST [UR4], URZ, UR30 ;  /* 0x000000ff040073e9 */ /* 0x0005e2000820081e */
[----:B------:R-:W-:Y:S02]  /*4860*/  NOP ;  /* 0x0000000000007918 */ /* 0x000fe40000000000 */
.L_x_85:
[----:B--2---:R-:W-:Y:S01]  /*4870*/  UIADD3 UR4, UPT, UPT, UR24, 0x1, URZ ;  /* 0x0000000118047890 */ /* 0x004fe2000fffe0ff */
[----:B------:R-:W-:-:S03]  /*4880*/  ISETP.NE.AND P0, PT, R8, 0x2, PT ;  /* 0x000000020800780c */ /* 0x000fc60003f05270 */
[----:B------:R-:W-:Y:S01]  /*4890*/  UISETP.NE.AND UP0, UPT, UR4, 0x4, UPT ;  /* 0x000000040400788c */ /* 0x000fe2000bf05270 */
[----:B-1----:R-:W-:Y:S02]  /*48a0*/  SEL R0, RZ, 0x1, P0 ;  /* 0x00000001ff007807 */ /* 0x002fe40000000000 */
[----:B------:R-:W-:Y:S01]  /*48b0*/  SEL R8, R8, RZ, P0 ;  /* 0x000000ff08087207 */ /* 0x000fe20000000000 */
[----:B------:R-:W-:Y:S01]  /*48c0*/  USEL UR5, URZ, 0x1, UP0 ;  /* 0x00000001ff057887 */ /* 0x000fe20008000000 */
[----:B------:R-:W-:Y:S01]  /*48d0*/  LOP3.LUT R3, R3, R0, RZ, 0x3c, !PT ;  /* 0x0000000003037212 */ /* 0x000fe200078e3cff */
[----:B------:R-:W-:-:S04]  /*48e0*/  USEL UR24, UR4, URZ, UP0 ;  /* 0x000000ff04187287 */ /* 0x000fc80008000000 */
[----:B------:R-:W-:Y:S01]  /*48f0*/  LOP3.LUT R9, R9, UR5, RZ, 0x3c, !PT ;  /* 0x0000000509097c12 */ /* 0x000fe2000f8e3cff */
[----:B------:R-:W-:Y:S07]  /*4900*/  @P1 BRA `(.L_x_91) ;  /* 0xfffffff800b01947 */ /* 0x000fee000383ffff */
[----:B------:R-:W1:Y:S01]  /*4910*/  S2UR UR8, SR_CgaCtaId ;  /* 0x00000000000879c3 */ /* 0x000e620000008800 */
[----:B------:R-:W-:Y:S01]  /*4920*/  ELECT P0, URZ, PT ;  /* 0x0000000000ff782f */ /* 0x000fe20003800000 */
[----:B------:R-:W-:Y:S01]  /*4930*/  HFMA2 R0, -RZ, RZ, 0, 5.9604644775390625e-08 ;  /* 0x00000001ff007431 */ /* 0x000fe200000001ff */
[----:B------:R-:W-:-:S05]  /*4940*/  UMOV UR4, 0x40 ;  /* 0x0000004000047882 */ /* 0x000fca0000000000 */
[----:B------:R-:W-:Y:S01]  /*4950*/  UVIRTCOUNT.DEALLOC.SMPOOL 0x80 ;  /* 0x000000800000784c */ /* 0x000fe20000000000 */
[----:B------:R-:W-:Y:S02]  /*4960*/  UISETP.NE.AND UP1, UPT, UR33, URZ, UPT ;  /* 0x000000ff2100728c */ /* 0x000fe4000bf25270 */
[----:B-1----:R-:W-:-:S09]  /*4970*/  ULEA UR8, UR8, UR4, 0x18 ;  /* 0x0000000408087291 */ /* 0x002fd2000f8ec0ff */
[----:B------:R1:W-:Y:S01]  /*4980*/  @P0 STS.U8 [UR8+0x1c], R0 ;  /* 0x00001c00ff000988 */ /* 0x0003e20008000008 */
[----:B------:R-:W-:Y:S05]  /*4990*/  BRA.U UP1, `(.L_x_92) ;  /* 0x0000000101a07547 */ /* 0x000fea000b800000 */
[----:B------:R-:W-:Y:S01]  /*49a0*/  UIADD3 UR7, UPT, UPT, UR17, 0x1c0, URZ ;  /* 0x000001c011077890 */ /* 0x000fe2000fffe0ff */
[----:B------:R-:W-:-:S03]  /*49b0*/  SHF.L.U32 R3, R9, 0x1f, RZ ;  /* 0x0000001f09037819 */ /* 0x000fc600000006ff */
[----:B------:R-:W-:-:S09]  /*49c0*/  ULEA UR4, UR24, UR7, 0x3 ;  /* 0x0000000718047291 */ /* 0x000fd2000f8e18ff */
[----:B------:R-:W2:Y:S02]  /*49d0*/  SYNCS.PHASECHK.TRANS64.TRYWAIT P0, [UR4], R3 ;  /* 0x00000003ff0075a7 */ /* 0x000ea40008001104 */
[----:B--2---:R-:W-:Y:S05]  /*49e0*/  @!P0 BRA `(.L_x_93) ;  /* 0x0000004c00f88947 */ /* 0x004fea0003800000 */
.L_x_205:
        /* <DEDUP_REMOVED lines=9> */
.L_x_207:
        /* <DEDUP_REMOVED lines=9> */
.L_x_209:
[----:B------:R-:W-:-:S04]  /*4b10*/  UIADD3 UR4, UPT, UPT, UR4, 0x1, URZ ;  /* 0x0000000104047890 */ /* 0x000fc8000fffe0ff */
[----:B------:R-:W-:-:S04]  /*4b20*/  UISETP.NE.AND UP0, UPT, UR4, 0x4, UPT ;  /* 0x000000040400788c */ /* 0x000fc8000bf05270 */
[----:B------:R-:W-:Y:S02]  /*4b30*/  USEL UR5, URZ, 0x1, UP0 ;  /* 0x00000001ff057887 */ /* 0x000fe40008000000 */
[----:B------:R-:W-:-:S04]  /*4b40*/  USEL UR4, UR4, URZ, UP0 ;  /* 0x000000ff04047287 */ /* 0x000fc80008000000 */
[----:B------:R-:W-:Y:S01]  /*4b50*/  ULEA UR4, UR4, UR7, 0x3 ;  /* 0x0000000704047291 */ /* 0x000fe2000f8e18ff */
[----:B-1----:R-:W-:-:S04]  /*4b60*/  LOP3.LUT R3, R2, UR5, RZ, 0x3c, !PT ;  /* 0x0000000502037c12 */ /* 0x002fc8000f8e3cff */
[----:B------:R-:W-:Y:S01]  /*4b70*/  SHF.L.U32 R3, R3, 0x1f, RZ ;  /* 0x0000001f03037819 */ /* 0x000fe200000006ff */
[----:B------:R-:W-:-:S04]  /*4b80*/  IMAD.U32 R0, RZ, RZ, UR4 ;  /* 0x00000004ff007e24 */ /* 0x000fc8000f8e00ff */
[----:B------:R1:W2:Y:S03]  /*4b90*/  SYNCS.PHASECHK.TRANS64.TRYWAIT P0, [R0+URZ], R3 ;  /* 0x00000003000075a7 */ /* 0x0002a600080011ff */
[----:B--2---:R-:W-:Y:S05]  /*4ba0*/  @!P0 NANOSLEEP.SYNCS 0x989680 ;  /* 0x009896800000895d */ /* 0x004fea0003900000 */
[----:B------:R-:W2:Y:S02]  /*4bb0*/  @!P0 SYNCS.PHASECHK.TRANS64 P0, [R0+URZ], R3 ;  /* 0x00000003000085a7 */ /* 0x000ea400080010ff */
[----:B--2---:R-:W-:Y:S05]  /*4bc0*/  @P0 BRA `(.L_x_96) ;  /* 0x0000000000200947 */ /* 0x004fea0003800000 */
.L_x_97:
[----:B--2---:R2:W4:Y:S02]  /*4bd0*/  SYNCS.PHASECHK.TRANS64.TRYWAIT P0, [R0+URZ], R3 ;  /* 0x00000003000075a7 */ /* 0x00452400080011ff */
[----:B----4-:R-:W-:Y:S05]  /*4be0*/  @!P0 NANOSLEEP.SYNCS 0x989680 ;  /* 0x009896800000895d */ /* 0x010fea0003900000 */
[----:B------:R-:W4:Y:S02]  /*4bf0*/  @!P0 SYNCS.PHASECHK.TRANS64 P0, [R0+URZ], R3 ;  /* 0x00000003000085a7 */ /* 0x000f2400080010ff */
[----:B----4-:R-:W-:Y:S05]  /*4c00*/  @!P0 BRA `(.L_x_97) ;  /* 0xfffffffc00f08947 */ /* 0x010fea000383ffff */
[----:B------:R-:W-:Y:S05]  /*4c10*/  BRA `(.L_x_96) ;  /* 0x00000000000c7947 */ /* 0x000fea0003800000 */
.L_x_92:
[----:B------:R-:W-:-:S04]  /*4c20*/  UIADD3 UR4, UPT, UPT, UR17, 0x200, URZ ;  /* 0x0000020011047890 */ /* 0x000fc8000fffe0ff */
[----:B------:R-:W-:-:S09]  /*4c30*/  UPRMT UR4, UR34, 0x654, UR4 ;  /* 0x0000065422047896 */ /* 0x000fd20008000004 */
[----:B------:R-:W-:Y:S03]  /*4c40*/  SYNCS.ARRIVE.TRANS64.RED.A1T0 RZ, [UR4], RZ ;  /* 0x000000ffffff79a7 */ /* 0x000fe60008100404 */
.L_x_96:
[----:B-12---:R-:W-:Y:S01]  /*4c50*/  SHF.L.U32 R3, RZ, 0x1f, RZ ;  /* 0x0000001fff037819 */ /* 0x006fe200000006ff */
[----:B------:R-:W-:Y:S01]  /*4c60*/  UIADD3 UR4, UPT, UPT, UR17, 0x200, URZ ;  /* 0x0000020011047890 */ /* 0x000fe2000fffe0ff */
[----:B------:R-:W-:Y:S02]  /*4c70*/  PLOP3.LUT P0, PT, PT, PT, UP1, 0x80, 0x8 ;  /* 0x000000000008781c */ /* 0x000fe40003f0f018 */
[----:B------:R-:W1:Y:S02]  /*4c80*/  SYNCS.PHASECHK.TRANS64.TRYWAIT P1, [UR17+0x200], R3 ;  /* 0x00020003ff0075a7 */ /* 0x000e640008021111 */
[----:B-1----:R-:W-:Y:S09]  /*4c90*/  @!P1 BRA `(.L_x_98) ;  /* 0x0000004c00949947 */ /* 0x002ff20003800000 */
.L_x_211:
[----:B------:R-:W-:Y:S01]  /*4ca0*/  @!UP1 UPRMT UR4, UR34, 0x654, UR4 ;  /* 0x0000065422049896 */ /* 0x000fe20008000004 */
[----:B------:R-:W-:Y:S01]  /*4cb0*/  UMOV UR5, 0xffff ;  /* 0x0000ffff00057882 */ /* 0x000fe20000000000 */
[----:B------:R-:W-:-:S07]  /*4cc0*/  UMOV UR6, 0x1 ;  /* 0x0000000100067882 */ /* 0x000fce0000000000 */
[----:B------:R-:W-:Y:S01]  /*4cd0*/  @!P0 SYNCS.ARRIVE.TRANS64.RED.A1T0 RZ, [UR4], RZ ;  /* 0x000000ffffff89a7 */ /* 0x000fe20008100404 */
[----:B------:R-:W-:Y:S01]  /*4ce0*/  NOP ;  /* 0x0000000000007918 */ /* 0x000fe20000000000 */
[----:B-1----:R-:W1:Y:S01]  /*4cf0*/  LDS R0, [UR8+0x14] ;  /* 0x00001408ff007984 */ /* 0x002e620008000800 */
[----:B------:R-:W-:-:S04]  /*4d00*/  ULOP3.LUT UR4, UR32, 0xffff, URZ, 0xc0, !UPT ;  /* 0x0000ffff20047892 */ /* 0x000fc8000f8ec0ff */
[----:B------:R-:W-:-:S04]  /*4d10*/  USHF.R.U32.HI UR4, URZ, 0x5, UR4 ;  /* 0x00000005ff047899 */ /* 0x000fc80008011604 */
[----:B------:R-:W-:Y:S02]  /*4d20*/  USHF.L.U32 UR5, UR5, UR4, URZ ;  /* 0x0000000405057299 */ /* 0x000fe400080006ff */
[----:B------:R-:W-:-:S04]  /*4d30*/  USHF.L.U32 UR4, UR6, UR4, URZ ;  /* 0x0000000406047299 */ /* 0x000fc800080006ff */
[----:B-1----:R-:W-:-:S04]  /*4d40*/  LOP3.LUT R0, R0, UR5, RZ, 0xc0, !PT ;  /* 0x0000000500007c12 */ /* 0x002fc8000f8ec0ff */
[----:B------:R-:W-:-:S13]  /*4d50*/  ISETP.NE.AND P0, PT, R0, UR5, PT ;  /* 0x0000000500007c0c */ /* 0x000fda000bf05270 */
[----:B------:R-:W-:Y:S05]  /*4d60*/  @P0 BRA `(.L_x_99) ;  /* 0x0000000000580947 */ /* 0x000fea0003800000 */
[----:B------:R-:W1:Y:S02]  /*4d70*/  LDS R0, [UR8+0x18] ;  /* 0x00001808ff007984 */ /* 0x000e640008000800 */
[----:B-1----:R-:W-:-:S04]  /*4d80*/  LOP3.LUT R0, R0, UR4, RZ, 0xc0, !PT ;  /* 0x0000000400007c12 */ /* 0x002fc8000f8ec0ff */
[----:B------:R-:W-:-:S13]  /*4d90*/  ISETP.NE.AND P0, PT, R0, UR4, PT ;  /* 0x0000000400007c0c */ /* 0x000fda000bf05270 */
[----:B------:R-:W-:Y:S05]  /*4da0*/  @P0 BRA `(.L_x_100) ;  /* 0x00000000003c0947 */ /* 0x000fea0003800000 */
[----:B------:R-:W1:Y:S01]  /*4db0*/  S2R R2, SR_LANEID ;  /* 0x0000000000027919 */ /* 0x000e620000000000 */
[----:B------:R-:W-:Y:S01]  /*4dc0*/  ULOP3.LUT UR5, URZ, UR5, URZ, 0x33, !UPT ;  /* 0x00000005ff057292 */ /* 0x000fe2000f8e33ff */
[----:B------:R-:W-:Y:S01]  /*4dd0*/  LOP3.LUT R4, RZ, UR4, RZ, 0x33, !PT ;  /* 0x00000004ff047c12 */ /* 0x000fe2000f8e33ff */
[----:B------:R-:W-:Y:S02]  /*4de0*/  VOTEU.ANY UR4, UPT, PT ;  /* 0x0000000000047886 */ /* 0x000fe400038e0100 */
[----:B------:R-:W-:Y:S01]  /*4df0*/  UFLO.U32 UR4, UR4 ;  /* 0x00000004000472bd */ /* 0x000fe200080e0000 */
[----:B------:R-:W2:Y:S01]  /*4e00*/  REDUX UR6, R4 ;  /* 0x00000000040673c4 */ /* 0x000ea20000000000 */
[----:B------:R-:W-:-:S06]  /*4e10*/  IMAD.U32 R0, RZ, RZ, UR5 ;  /* 0x00000005ff007e24 */ /* 0x000fcc000f8e00ff */
[----:B------:R4:W-:Y:S01]  /*4e20*/  UTCATOMSWS.AND URZ, UR5 ;  /* 0x0000000500ff79e3 */ /* 0x0009e20008000000 */
[----:B------:R-:W3:Y:S01]  /*4e30*/  REDUX UR7, R0 ;  /* 0x00000000000773c4 */ /* 0x000ee20000000000 */
[----:B-1----:R-:W-:Y:S01]  /*4e40*/  ISETP.EQ.U32.AND P0, PT, R2, UR4, PT ;  /* 0x0000000402007c0c */ /* 0x002fe2000bf02070 */
[----:B--2---:R-:W-:Y:S01]  /*4e50*/  IMAD.U32 R2, RZ, RZ, UR6 ;  /* 0x00000006ff027e24 */ /* 0x004fe2000f8e00ff */
[----:B---3--:R-:W-:-:S11]  /*4e60*/  MOV R3, UR7 ;  /* 0x0000000700037c02 */ /* 0x008fd60008000f00 */
[----:B------:R4:W-:Y:S04]  /*4e70*/  @P0 ATOMS.AND RZ, [UR8+0x14], R3 ;  /* 0x00001403ffff098c */ /* 0x0009e8000a800008 */
[----:B------:R4:W-:Y:S01]  /*4e80*/  @P0 ATOMS.AND RZ, [UR8+0x18], R2 ;  /* 0x00001802ffff098c */ /* 0x0009e2000a800008 */
[----:B------:R-:W-:Y:S05]  /*4e90*/  BRA `(.L_x_101) ;  /* 0x0000000000147947 */ /* 0x000fea0003800000 */
.L_x_100:
[----:B------:R-:W-:Y:S02]  /*4ea0*/  MOV R2, 0x4ec0 ;  /* 0x00004ec000027802 */ /* 0x000fe40000000f00 */
[----:B---3-5:R-:W-:Y:S05]  /*4eb0*/  CALL.REL.NOINC `($__internal_0_$__cuda_sm10x_tcgen05_guardrail_trap_col_being_dealloced_not_returned_by_alloc) ;  /* 0x0000005000007944 */ /* 0x028fea0003c00000 */
[----:B------:R-:W-:Y:S05]  /*4ec0*/  BRA `(.L_x_101) ;  /* 0x0000000000087947 */ /* 0x000fea0003800000 */
.L_x_99:
[----:B------:R-:W-:Y:S02]  /*4ed0*/  MOV R2, 0x4ef0 ;  /* 0x00004ef000027802 */ /* 0x000fe40000000f00 */
[----:B---3-5:R-:W-:Y:S05]  /*4ee0*/  CALL.REL.NOINC `($__internal_2_$__cuda_sm10x_tcgen05_guardrail_trap_unallocated_columns_being_dealloced) ;  /* 0x00000050000c7944 */ /* 0x028fea0003c00000 */
.L_x_101:
[----:B------:R-:W-:Y:S01]  /*4ef0*/  NOP ;  /* 0x0000000000007918 */ /* 0x000fe20000000000 */
[----:B----4-:R-:W-:Y:S05]  /*4f00*/  EXIT ;  /* 0x000000000000794d */ /* 0x010fea0003800000 */
.L_x_72:
[----:B------:R-:W-:-:S09]  /*4f10*/  UISETP.NE.OR UP0, UPT, UR13, 0x3, !UP3 ;  /* 0x000000030d00788c */ /* 0x000fd2000df05670 */
[----:B------:R-:W-:Y:S05]  /*4f20*/  BRA.U UP0, `(.L_x_102) ;  /* 0x0000000d00fc7547 */ /* 0x000fea000b800000 */
[----:B------:R-:W1:Y:S01]  /*4f30*/  S2UR UR6, SR_CgaCtaId ;  /* 0x00000000000679c3 */ /* 0x000e620000008800 */
[----:B------:R-:W2:Y:S01]  /*4f40*/  LDCU UR33, c[0x0][0x370] ;  /* 0x00006e00ff2177ac */ /* 0x000ea20008000800 */
[----:B------:R-:W-:Y:S02]  /*4f50*/  HFMA2 R13, -RZ, RZ, 0, 0 ;  /* 0x00000000ff0d7431 */ /* 0x000fe400000001ff */
[----:B------:R-:W-:Y:S01]  /*4f60*/  IMAD.MOV.U32 R15, RZ, RZ, 0x1 ;  /* 0x00000001ff0f7424 */ /* 0x000fe200078e00ff */
[----:B------:R-:W-:Y:S01]  /*4f70*/  MOV R7, 0x2000 ;  /* 0x0000200000077802 */ /* 0x000fe20000000f00 */
[----:B------:R-:W2:Y:S01]  /*4f80*/  LDCU.128 UR28, c[0x0][0xb10] ;  /* 0x00016200ff1c77ac */ /* 0x000ea20008000c00 */
[----:B------:R-:W-:Y:S01]  /*4f90*/  IMAD.MOV.U32 R14, RZ, RZ, RZ ;  /* 0x000000ffff0e7224 */ /* 0x000fe200078e00ff */
[----:B------:R-:W3:Y:S01]  /*4fa0*/  LDC.64 R16, c[0x0][0x348] ;  /* 0x0000d200ff107b82 */ /* 0x000ee20000000a00 */
[----:B------:R-:W4:Y:S01]  /*4fb0*/  LDCU UR27, c[0x0][0x374] ;  /* 0x00006e80ff1b77ac */ /* 0x000f220008000800 */
[----:B------:R-:W4:Y:S06]  /*4fc0*/  LDCU UR15, c[0x0][0xb0c] ;  /* 0x00016180ff0f77ac */ /* 0x000f2c0008000800 */
[----:B------:R-:W3:Y:S01]  /*4fd0*/  LDC.64 R2, c[0x0][0x888] ;  /* 0x00022200ff027b82 */ /* 0x000ee20000000a00 */
[----:B------:R-:W4:Y:S01]  /*4fe0*/  LDCU UR38, c[0x0][0xb20] ;  /* 0x00016400ff2677ac */ /* 0x000f220008000800 */
[----:B------:R-:W4:Y:S06]  /*4ff0*/  LDCU UR4, c[0x0][0xb30] ;  /* 0x00016600ff0477ac */ /* 0x000f2c0008000800 */
[----:B------:R-:W3:Y:S01]  /*5000*/  LDC.64 R4, c[0x0][0x890] ;  /* 0x00022400ff047b82 */ /* 0x000ee20000000a00 */
[----:B------:R-:W-:Y:S01]  /*5010*/  UMOV UR24, 0x400 ;  /* 0x0000040000187882 */ /* 0x000fe20000000000 */
[----:B------:R-:W-:-:S02]  /*5020*/  UPLOP3.LUT UP3, UPT, UPT, UPT, UPT, 0x40, 0x4 ;  /* 0x000000000004789c */ /* 0x000fc40003f6e870 */
[----:B-1----:R-:W-:Y:S02]  /*5030*/  ULEA UR24, UR6, UR24, 0x18 ;  /* 0x0000001806187291 */ /* 0x002fe4000f8ec0ff */
[----:B--2---:R-:W-:Y:S02]  /*5040*/  UIMAD.WIDE.U32 UR6, UR33, UR28, URZ ;  /* 0x0000001c210672a5 */ /* 0x004fe4000f8e00ff */
[----:B----4-:R-:W-:Y:S02]  /*5050*/  UIMAD.WIDE.U32 UR8, UR27, UR31, URZ ;  /* 0x0000001f1b0872a5 */ /* 0x010fe4000f8e00ff */
[----:B------:R-:W-:Y:S02]  /*5060*/  UISETP.GE.AND UP0, UPT, UR40, 0x1, UPT ;  /* 0x000000012800788c */ /* 0x000fe4000bf06270 */
[----:B------:R-:W-:Y:S01]  /*5070*/  UISETP.NE.AND UP4, UPT, UR40, 0x1, UPT ;  /* 0x000000012800788c */ /* 0x000fe2000bf85270 */
[----:B------:R-:W-:Y:S02]  /*5080*/  UMOV UR6, UR7 ;  /* 0x0000000700067c82 */ /* 0x000fe40008000000 */
[----:B------:R-:W-:Y:S01]  /*5090*/  UMOV UR34, UR9 ;  /* 0x0000000900227c82 */ /* 0x000fe20008000000 */
[----:B------:R-:W1:Y:S01]  /*50a0*/  LDCU.64 UR16, c[0x0][0xb28] ;  /* 0x00016500ff1077ac */ /* 0x000e620008000a00 */
[----:B------:R-:W-:-:S02]  /*50b0*/  UISETP.NE.AND UP6, UPT, UR15, 0x1, UPT ;  /* 0x000000010f00788c */ /* 0x000fc4000bfc5270 */
[----:B------:R-:W-:Y:S02]  /*50c0*/  UISETP.NE.AND UP5, UPT, UR30, 0x1, UPT ;  /* 0x000000011e00788c */ /* 0x000fe4000bfa5270 */
[----:B------:R-:W-:Y:S02]  /*50d0*/  USHF.R.U32.HI UR35, URZ, UR29, UR6 ;  /* 0x0000001dff237299 */ /* 0x000fe40008011606 */
[----:B------:R-:W-:Y:S02]  /*50e0*/  USHF.R.U32.HI UR34, URZ, UR38, UR34 ;  /* 0x00000026ff227299 */ /* 0x000fe40008011622 */
[----:B------:R-:W-:Y:S01]  /*50f0*/  UISETP.NE.AND UP2, UPT, UR4, 0x1, UPT ;  /* 0x000000010400788c */ /* 0x000fe2000bf45270 */
[----:B------:R-:W-:-:S10]  /*5100*/  UMOV UR12, URZ ;  /* 0x000000ff000c7c82 */ /* 0x000fd40008000000 */
.L_x_111:
[C---:B------:R-:W-:Y:S02]  /*5110*/  LEA R12, R14.reuse, UR24, 0x3 ;  /* 0x000000180e0c7c11 */ /* 0x040fe4000f8e18ff */
[----:B------:R-:W-:Y:S02]  /*5120*/  SHF.L.U32 R9, R13, 0x1f, RZ ;  /* 0x0000001f0d097819 */ /* 0x000fe400000006ff */
[----:B------:R-:W-:Y:S02]  /*5130*/  LEA R10, R14, UR24, 0x4 ;  /* 0x000000180e0a7c11 */ /* 0x000fe4000f8e20ff */
[----:B------:R-:W2:Y:S02]  /*5140*/  SYNCS.PHASECHK.TRANS64.TRYWAIT P0, [R12+URZ+0x180], R9 ;  /* 0x000180090c0075a7 */ /* 0x000ea400080011ff */
[----:B--2-4-:R-:W-:Y:S05]  /*5150*/  @!P0 BRA `(.L_x_103) ;  /* 0x00000048007c8947 */ /* 0x014fea0003800000 */
.L_x_212:
[----:B--2---:R-:W2:Y:S01]  /*5160*/  LDS.128 R8, [R10+0x210] ;  /* 0x000210000a087984 */ /* 0x004ea20000000c00 */
[----:B------:R-:W-:Y:S01]  /*5170*/  UISETP.GE.AND UP0, UPT, UR40, 0x1, UPT ;  /* 0x000000012800788c */ /* 0x000fe2000bf06270 */
[----:B------:R-:W-:Y:S01]  /*5180*/  @!PT LDS RZ, [RZ] ;  /* 0x00000000fffff984 */ /* 0x000fe20000000800 */
[----:B------:R-:W-:Y:S01]  /*5190*/  @!PT LDS RZ, [RZ] ;  /* 0x00000000fffff984 */ /* 0x000fe20000000800 */
[----:B------:R-:W-:Y:S01]  /*51a0*/  @!PT LDS RZ, [RZ] ;  /* 0x00000000fffff984 */ /* 0x000fe20000000800 */
[----:B------:R-:W-:Y:S01]  /*51b0*/  @!PT LDS RZ, [RZ] ;  /* 0x00000000fffff984 */ /* 0x000fe20000000800 */
[----:B------:R4:W-:Y:S06]  /*51c0*/  MEMBAR.ALL.CTA ;  /* 0x0000000000007992 */ /* 0x0009ec0000008000 */
[----:B----4-:R-:W4:Y:S01]  /*51d0*/  FENCE.VIEW.ASYNC.S ;  /* 0x00000000000073c6 */ /* 0x010f220000000000 */
[----:B--2---:R-:W-:Y:S11]  /*51e0*/  LOP3.LUT P0, RZ, R10, 0x1, RZ, 0xc0, !PT ;  /* 0x000000010aff7812 */ /* 0x004ff6000780c0ff */
[----:B------:R-:W-:Y:S02]  /*51f0*/  @!UPT UIADD3 URZ, UPT, UPT, URZ, URZ, URZ ;  /* 0x000000fffffff290 */ /* 0x000fe4000fffe0ff */
[----:B----4-:R-:W-:Y:S01]  /*5200*/  VOTEU.ANY UP1, P0 ;  /* 0x0000000000ff7886 */ /* 0x010fe20000020100 */
[----:B------:R-:W-:Y:S11]  /*5210*/  PLOP3.LUT P0, PT, PT, PT, UP1, 0x80, 0x8 ;  /* 0x000000000008781c */ /* 0x000ff60003f0f018 */
[----:B------:R-:W-:Y:S02]  /*5220*/  @!UPT UIADD3 URZ, UPT, UPT, URZ, URZ, URZ ;  /* 0x000000fffffff290 */ /* 0x000fe4000fffe0ff */
[----:B------:R-:W-:Y:S02]  /*5230*/  @P0 SHF.R.U32.HI R0, RZ, 0x10, R9 ;  /* 0x00000010ff000819 */ /* 0x000fe40000011609 */
[----:B------:R-:W-:Y:S02]  /*5240*/  @P0 MOV R6, R8 ;  /* 0x0000000800060202 */ /* 0x000fe40000000f00 */
[----:B------:R-:W-:Y:S01]  /*5250*/  @P0 R2UR UR4, R0 ;  /* 0x00000000000402ca */ /* 0x000fe200000e0000 */
[----:B------:R-:W-:Y:S01]  /*5260*/  VIADD R0, R12, 0x190 ;  /* 0x000001900c007836 */ /* 0x000fe20000000000 */
[----:B------:R-:W-:Y:S02]  /*5270*/  @P0 LOP3.LUT R8, R9, 0xffff, RZ, 0xc0, !PT ;  /* 0x0000ffff09080812 */ /* 0x000fe400078ec0ff */
[----:B------:R-:W-:Y:S02]  /*5280*/  @P0 R2UR UR6, R6 ;  /* 0x00000000060602ca */ /* 0x000fe400000e0000 */
[----:B------:R-:W-:Y:S02]  /*5290*/  PRMT R0, RZ, 0x654, R0 ;  /* 0x00000654ff007816 */ /* 0x000fe40000000000 */
[----:B------:R-:W-:Y:S02]  /*52a0*/  @P0 R2UR UR5, R8 ;  /* 0x00000000080502ca */ /* 0x000fe400000e0000 */
[----:B------:R2:W-:Y:S03]  /*52b0*/  SYNCS.ARRIVE.TRANS64.RED.A1T0 RZ, [R0+URZ], RZ ;  /* 0x000000ff00ff79a7 */ /* 0x0005e600081004ff */
[----:B------:R-:W-:Y:S04]  /*52c0*/  @UP1 UMOV UR26, UR4 ;  /* 0x00000004001a1c82 */ /* 0x000fe80008000000 */
[----:B------:R-:W-:Y:S04]  /*52d0*/  @UP1 UMOV UR14, UR6 ;  /* 0x00000006000e1c82 */ /* 0x000fe80008000000 */
[----:B------:R-:W-:Y:S01]  /*52e0*/  @UP1 UMOV UR13, UR5 ;  /* 0x00000005000d1c82 */ /* 0x000fe20008000000 */
[----:B------:R-:W-:Y:S05]  /*52f0*/  BRA.U !UP0, `(.L_x_104) ;  /* 0x0000000108a47547 */ /* 0x000fea000b800000 */
[----:B------:R-:W-:Y:S02]  /*5300*/  UIMAD.WIDE.U32 UR8, UR13, UR31, URZ ;  /* 0x0000001f0d0872a5 */ /* 0x000fe4000f8e00ff */
[----:B------:R-:W-:Y:S02]  /*5310*/  UIMAD.WIDE.U32 UR10, UR14, UR28, URZ ;  /* 0x0000001c0e0a72a5 */ /* 0x000fe4000f8e00ff */
[----:B------:R-:W-:Y:S02]  /*5320*/  USEL UR4, UR27, UR34, !UP5 ;  /* 0x000000221b047287 */ /* 0x000fe4000e800000 */
[----:B------:R-:W-:Y:S02]  /*5330*/  USEL UR7, UR33, UR35, !UP6 ;  /* 0x0000002321077287 */ /* 0x000fe4000f000000 */
[----:B-1----:R-:W-:Y:S02]  /*5340*/  UIMAD.WIDE.U32 UR18, UR4, UR16, URZ ;  /* 0x00000010041272a5 */ /* 0x002fe4000f8e00ff */
[----:B------:R-:W-:Y:S01]  /*5350*/  UIMAD.WIDE.U32 UR20, UR7, UR16, URZ ;  /* 0x00000010071472a5 */ /* 0x000fe2000f8e00ff */
[----:B------:R-:W-:Y:S02]  /*5360*/  UMOV UR5, UR9 ;  /* 0x0000000900057c82 */ /* 0x000fe40008000000 */
[----:B------:R-:W-:Y:S03]  /*5370*/  USHF.R.U32.HI UR6, URZ, UR38, UR5 ;  /* 0x00000026ff067299 */ /* 0x000fe60008011605 */
[----:B------:R-:W-:Y:S01]  /*5380*/  UMOV UR5, UR11 ;  /* 0x0000000b00057c82 */ /* 0x000fe20008000000 */
[----:B------:R-:W-:Y:S02]  /*5390*/  USEL UR6, UR13, UR6, !UP5 ;  /* 0x000000060d067287 */ /* 0x000fe4000e800000 */
[----:B------:R-:W-:Y:S02]  /*53a0*/  USHF.R.U32.HI UR8, URZ, UR29, UR5 ;  /* 0x0000001dff087299 */ /* 0x000fe40008011605 */
[----:B------:R-:W-:Y:S01]  /*53b0*/  UIMAD.WIDE.U32 UR10, UR6, UR16, URZ ;  /* 0x00000010060a72a5 */ /* 0x000fe2000f8e00ff */
[----:B------:R-:W-:Y:S02]  /*53c0*/  UMOV UR5, UR19 ;  /* 0x0000001300057c82 */ /* 0x000fe40008000000 */
[----:B------:R-:W-:Y:S03]  /*53d0*/  @UP4 USHF.R.U32.HI UR4, URZ, UR17, UR5 ;  /* 0x00000011ff044299 */ /* 0x000fe60008011605 */
[----:B------:R-:W-:Y:S01]  /*53e0*/  UMOV UR5, UR21 ;  /* 0x0000001500057c82 */ /* 0x000fe20008000000 */
[----:B------:R-:W-:Y:S02]  /*53f0*/  UIMAD UR4, UR40, UR4, URZ ;  /* 0x00000004280472a4 */ /* 0x000fe4000f8e02ff */
[----:B------:R-:W-:Y:S02]  /*5400*/  @UP4 USHF.R.U32.HI UR7, URZ, UR17, UR5 ;  /* 0x00000011ff074299 */ /* 0x000fe40008011605 */
[----:B------:R-:W-:Y:S02]  /*5410*/  USEL UR5, UR14, UR8, !UP6 ;  /* 0x000000080e057287 */ /* 0x000fe4000f000000 */
[----:B------:R-:W-:Y:S02]  /*5420*/  UIMAD UR8, UR40, UR7, URZ ;  /* 0x00000007280872a4 */ /* 0x000fe4000f8e02ff */
[----:B------:R-:W-:Y:S03]  /*5430*/  UISETP.GE.AND UP0, UPT, UR6, UR4, UPT ;  /* 0x000000040600728c */ /* 0x000fe6000bf06270 */
[----:B------:R-:W-:Y:S01]  /*5440*/  UMOV UR4, UR11 ;  /* 0x0000000b00047c82 */ /* 0x000fe20008000000 */
[----:B------:R-:W-:Y:S02]  /*5450*/  UISETP.GE.OR UP0, UPT, UR5, UR8, UP0 ;  /* 0x000000080500728c */ /* 0x000fe40008706670 */
[----:B------:R-:W-:Y:S02]  /*5460*/  USHF.R.U32.HI UR4, URZ, UR17, UR4 ;  /* 0x00000011ff047299 */ /* 0x000fe40008011604 */
[----:B------:R-:W-:Y:S02]  /*5470*/  UIMAD.WIDE.U32 UR8, UR5, UR16, URZ ;  /* 0x00000010050872a5 */ /* 0x000fe4000f8e00ff */
[----:B------:R-:W-:Y:S04]  /*5480*/  USEL UR10, UR6, UR4, !UP4 ;  /* 0x00000004060a7287 */ /* 0x000fe8000e000000 */
[----:B------:R-:W-:Y:S01]  /*5490*/  UIADD3 UR11, UPT, UPT, -UR10, URZ, URZ ;  /* 0x000000ff0a0b7290 */ /* 0x000fe2000fffe1ff */
[----:B------:R-:W-:Y:S02]  /*54a0*/  @!UP0 UMOV UR4, UR9 ;  /* 0x0000000900048c82 */ /* 0x000fe40008000000 */
[----:B------:R-:W-:Y:S02]  /*54b0*/  @!UP0 USHF.R.U32.HI UR4, URZ, UR17, UR4 ;  /* 0x00000011ff048299 */ /* 0x000fe40008011604 */
[----:B------:R-:W-:Y:S02]  /*54c0*/  UIMAD UR8, UR40, UR11, UR6 ;  /* 0x0000000b280872a4 */ /* 0x000fe4000f8e0206 */
[----:B------:R-:W-:Y:S04]  /*54d0*/  @!UP0 USEL UR4, UR5, UR4, !UP4 ;  /* 0x0000000405048287 */ /* 0x000fe8000e000000 */
[----:B------:R-:W-:Y:S02]  /*54e0*/  @!UP0 UIMAD UR8, UR7, UR8, UR4 ;  /* 0x00000008070882a4 */ /* 0x000fe4000f8e0204 */
[----:B------:R-:W-:Y:S02]  /*54f0*/  @!UP0 UIADD3 UR9, UPT, UPT, UR10, -UR4, URZ ;  /* 0x800000040a098290 */ /* 0x000fe4000fffe0ff */
[----:B------:R-:W-:Y:S02]  /*5500*/  UIADD3 UR4, UPT, UPT, -UR5, URZ, URZ ;  /* 0x000000ff05047290 */ /* 0x000fe4000fffe1ff */
[----:B------:R-:W-:Y:S02]  /*5510*/  UIADD3 UR7, UPT, UPT, -UR6, URZ, URZ ;  /* 0x000000ff06077290 */ /* 0x000fe4000fffe1ff */
[----:B------:R-:W-:Y:S02]  /*5520*/  @!UP0 UIMAD UR6, UR9, UR40, UR5 ;  /* 0x00000028090682a4 */ /* 0x000fe4000f8e0205 */
[----:B------:R-:W-:Y:S02]  /*5530*/  UIMAD UR14, UR15, UR4, UR14 ;  /* 0x000000040f0e72a4 */ /* 0x000fe4000f8e020e */
[----:B------:R-:W-:Y:S01]  /*5540*/  UIMAD UR13, UR30, UR7, UR13 ;  /* 0x000000071e0d72a4 */ /* 0x000fe2000f8e020d */
[----:B------:R-:W-:Y:S02]  /*5550*/  @!UP0 UMOV UR5, UR8 ;  /* 0x0000000800058c82 */ /* 0x000fe40008000000 */
[----:B------:R-:W-:Y:S02]  /*5560*/  UIMAD UR14, UR5, UR15, UR14 ;  /* 0x0000000f050e72a4 */ /* 0x000fe4000f8e020e */
[----:B------:R-:W-:Y:S11]  /*5570*/  UIMAD UR13, UR6, UR30, UR13 ;  /* 0x0000001e060d72a4 */ /* 0x000ff6000f8e020d */
[----:B------:R-:W-:Y:S01]  /*5580*/  @!UPT UIADD3 URZ, UPT, UPT, URZ, URZ, URZ ;  /* 0x000000fffffff290 */ /* 0x000fe2000fffe0ff */
.L_x_104:
[----:B------:R-:W4:Y:S01]  /*5590*/  @!UP2 LDCU.128 UR20, c[0x0][0xb10] ;  /* 0x00016200ff14a7ac */ /* 0x000f220008000c00 */
[C---:B---3--:R-:W-:Y:S02]  /*55a0*/  ISETP.NE.U32.AND P1, PT, R4.reuse, RZ, PT ;  /* 0x000000ff0400720c */ /* 0x048fe40003f25070 */
[----:B------:R-:W-:Y:S02]  /*55b0*/  ISETP.NE.U32.AND P0, PT, R4, RZ, PT ;  /* 0x000000ff0400720c */ /* 0x000fe40003f05070 */
[C---:B------:R-:W-:Y:S02]  /*55c0*/  ISETP.NE.AND.EX P1, PT, R5.reuse, RZ, PT, P1 ;  /* 0x000000ff0500720c */ /* 0x040fe40003f25310 */
[----:B------:R-:W-:Y:S01]  /*55d0*/  ISETP.NE.AND.EX P0, PT, R5, RZ, PT, P0 ;  /* 0x000000ff0500720c */ /* 0x000fe20003f05300 */
[----:B------:R-:W3:Y:S01]  /*55e0*/  @!UP2 LDCU UR5, c[0x0][0xb0c] ;  /* 0x00016180ff05a7ac */ /* 0x000ee20008000800 */
[----:B------:R-:W-:Y:S02]  /*55f0*/  USHF.L.U32 UR11, UR25, 0x7, URZ ;  /* 0x00000007190b7899 */ /* 0x000fe400080006ff */
[----:B------:R-:W-:Y:S02]  /*5600*/  USHF.L.U32 UR10, UR32, 0x6, URZ ;  /* 0x00000006200a7899 */ /* 0x000fe400080006ff */
[----:B----4-:R-:W-:Y:S07]  /*5610*/  UIMAD.WIDE.U32 UR6, UR14, UR20, URZ ;  /* 0x000000140e0672a5 */ /* 0x010fee000f8e00ff */
[----:B------:R-:W-:Y:S01]  /*5620*/  @!UP2 UMOV UR4, UR7 ;  /* 0x000000070004ac82 */ /* 0x000fe20008000000 */
[----:B---3--:R-:W-:Y:S02]  /*5630*/  @!UP2 UISETP.NE.AND UP0, UPT, UR5, 0x1, UPT ;  /* 0x000000010500a88c */ /* 0x008fe4000bf05270 */
[----:B------:R-:W-:Y:S02]  /*5640*/  @!UP2 USHF.R.U32.HI UR4, URZ, UR21, UR4 ;  /* 0x00000015ff04a299 */ /* 0x000fe40008011604 */
[----:B------:R-:W-:Y:S02]  /*5650*/  UIMAD.WIDE.U32 UR6, UR13, UR23, URZ ;  /* 0x000000170d0672a5 */ /* 0x000fe4000f8e00ff */
[----:B------:R-:W-:Y:S02]  /*5660*/  @!UP2 USEL UR8, UR14, UR4, !UP0 ;  /* 0x000000040e08a287 */ /* 0x000fe4000c000000 */
[----:B------:R-:W-:Y:S03]  /*5670*/  @!UP2 UISETP.NE.AND UP0, UPT, UR22, 0x1, UPT ;  /* 0x000000011600a88c */ /* 0x000fe6000bf05270 */
[----:B------:R-:W-:Y:S02]  /*5680*/  @!UP2 UMOV UR6, UR7 ;  /* 0x000000070006ac82 */ /* 0x000fe40008000000 */
[----:B------:R-:W3:Y:S02]  /*5690*/  @!UP2 LDCU UR4, c[0x0][0xb20] ;  /* 0x00016400ff04a7ac */ /* 0x000ee40008000800 */
[----:B---3--:R-:W-:Y:S04]  /*56a0*/  @!UP2 USHF.R.U32.HI UR6, URZ, UR4, UR6 ;  /* 0x00000004ff06a299 */ /* 0x008fe80008011606 */
[----:B------:R-:W-:Y:S04]  /*56b0*/  @!UP2 USEL UR6, UR13, UR6, !UP0 ;  /* 0x000000060d06a287 */ /* 0x000fe8000c000000 */
[----:B------:R-:W-:Y:S02]  /*56c0*/  @!UP2 UIADD3 UR4, UPT, UPT, -UR8, UR6, URZ ;  /* 0x000000060804a290 */ /* 0x000fe4000fffe1ff */
[----:B------:R-:W-:Y:S02]  /*56d0*/  @!UP2 UIADD3 UR6, UPT, UPT, UR8, -UR6, URZ ;  /* 0x800000060806a290 */ /* 0x000fe4000fffe0ff */
[----:B------:R-:W-:Y:S02]  /*56e0*/  @!UP2 UIMAD UR14, UR4, UR5, UR14 ;  /* 0x00000005040ea2a4 */ /* 0x000fe4000f8e020e */
[----:B------:R-:W-:Y:S01]  /*56f0*/  @!UP2 UIMAD UR13, UR6, UR22, UR13 ;  /* 0x00000016060da2a4 */ /* 0x000fe2000f8e020d */
[----:B------:R-:W-:Y:S11]  /*5700*/  BRA.U UP3, `(.L_x_105) ;  /* 0x0000000103107547 */ /* 0x000ff6000b800000 */
[----:B--2---:R-:W-:Y:S04]  /*5710*/  MOV R0, UR37 ;  /* 0x0000002500007c02 */ /* 0x004fe80008000f00 */
[----:B------:R-:W-:Y:S04]  /*5720*/  SHF.L.U32 R9, R0, 0x1f, RZ ;  /* 0x0000001f00097819 */ /* 0x000fe800000006ff */
[----:B------:R-:W2:Y:S02]  /*5730*/  SYNCS.PHASECHK.TRANS64.TRYWAIT P2, [UR24+0x178], R9 ;  /* 0x00017809ff0075a7 */ /* 0x000ea40008041118 */
[----:B--2---:R-:W-:Y:S05]  /*5740*/  @!P2 BRA `(.L_x_106) ;  /* 0x000000440014a947 */ /* 0x004fea0003800000 */
.L_x_105:
[----:B------:R-:W-:Y:S05]  /*5750*/  @!P1 BRA `(.L_x_107) ;  /* 0x0000000000309947 */ /* 0x000fea0003800000 */
[----:B------:R-:W-:Y:S01]  /*5760*/  ISETP.NE.U32.AND P1, PT, R2, RZ, PT ;  /* 0x000000ff0200720c */ /* 0x000fe20003f25070 */
[----:B------:R-:W3:Y:S01]  /*5770*/  LDCU.64 UR4, c[0x0][0x358] ;  /* 0x00006b00ff0477ac */ /* 0x000ee20008000a00 */
[----:B------:R-:W-:Y:S02]  /*5780*/  IMAD.MOV.U32 R84, RZ, RZ, 0x1 ;  /* 0x00000001ff547424 */ /* 0x000fe400078e00ff */
[----:B------:R-:W-:Y:S11]  /*5790*/  ISETP.NE.AND.EX P1, PT, R3, RZ, PT, P1 ;  /* 0x000000ff0300720c */ /* 0x000ff60003f25310 */
[----:B------:R-:W-:Y:S02]  /*57a0*/  @!UPT UIADD3 URZ, UPT, UPT, URZ, URZ, URZ ;  /* 0x000000fffffff290 */ /* 0x000fe4000fffe0ff */
[----:B--2---:R-:W2:Y:S01]  /*57b0*/  @P1 LDC.64 R8, c[0x0][0x888] ;  /* 0x00022200ff081b82 */ /* 0x004ea20000000a00 */
[----:B------:R-:W-:Y:S04]  /*57c0*/  @P1 IMAD R0, R4, UR36, RZ ;  /* 0x0000002404001c24 */ /* 0x000fe8000f8e02ff */
[----:B--2---:R-:W-:Y:S04]  /*57d0*/  @P1 IMAD.WIDE R8, R0, 0x4, R8 ;  /* 0x0000000400081825 */ /* 0x004fe800078e0208 */
[----:B------:R-:W-:Y:S01]  /*57e0*/  HFMA2 R0, -RZ, RZ, 0, 5.9604644775390625e-08 ;  /* 0x00000001ff007431 */ /* 0x000fe200000001ff */
[----:B---3-5:R3:W5:Y:S04]  /*57f0*/  @P1 LDG.E R41, desc[UR4][R8.64] ;  /* 0x0000000408291981 */ /* 0x028768000c1e1900 */
[----:B------:R-:W-:Y:S01]  /*5800*/  @!P1 PRMT R84, R0, 0x7610, R84 ;  /* 0x0000761000549816 */ /* 0x000fe20000000054 */
[----:B---3--:R-:W4:Y:S06]  /*5810*/  @!P1 LDC R41, c[0x0][0x880] ;  /* 0x00022000ff299b82 */ /* 0x008f2c0000000800 */
.L_x_107:
[----:B----45:R-:W-:Y:S01]  /*5820*/  @!P0 FSETP.EQ.AND P1, PT, R41, RZ, PT ;  /* 0x000000ff2900820b */ /* 0x030fe20003f22000 */
[----:B------:R-:W-:Y:S01]  /*5830*/  @!UPT UIADD3 URZ, UPT, UPT, URZ, URZ, URZ ;  /* 0x000000fffffff290 */ /* 0x000fe2000fffe0ff */
[----:B------:R-:W-:Y:S11]  /*5840*/  @!P0 BRA `(.L_x_108) ;  /* 0x0000000000188947 */ /* 0x000ff60003800000 */
[----:B------:R-:W-:Y:S02]  /*5850*/  LOP3.LUT P0, RZ, R84, 0xff, RZ, 0xc0, !PT ;  /* 0x000000ff54ff7812 */ /* 0x000fe4000780c0ff */
[----:B------:R-:W-:Y:S04]  /*5860*/  ISETP.NE.U32.AND P1, PT, R2, RZ, PT ;  /* 0x000000ff0200720c */ /* 0x000fe80003f25070 */
[----:B------:R-:W-:Y:S04]  /*5870*/  ISETP.NE.AND.EX P1, PT, R3, RZ, PT, P1 ;  /* 0x000000ff0300720c */ /* 0x000fe80003f25310 */
[----:B------:R-:W-:Y:S03]  /*5880*/  PLOP3.LUT P1, PT, P1, PT, PT, 0x8, 0x80 ;  /* 0x000000000080781c */ /* 0x000fe60000f2e170 */
[----:B------:R-:W-:Y:S11]  /*5890*/  @P0 FSETP.EQ.AND P1, PT, R41, RZ, PT ;  /* 0x000000ff2900020b */ /* 0x000ff60003f22000 */
[----:B------:R-:W-:Y:S02]  /*58a0*/  @!UPT UIADD3 URZ, UPT, UPT, URZ, URZ, URZ ;  /* 0x000000fffffff290 */ /* 0x000fe4000fffe0ff */
.L_x_108:
[----:B------:R-:W-:Y:S01]  /*58b0*/  ULEA UR4, UR12, UR24, 0x3 ;  /* 0x000000180c047291 */ /* 0x000fe2000f8e18ff */
[----:B--2---:R-:W-:Y:S02]  /*58c0*/  SHF.L.U32 R9, R15, 0x1f, RZ ;  /* 0x0000001f0f097819 */ /* 0x004fe400000006ff */
[----:B------:R-:W-:Y:S04]  /*58d0*/  ELECT P0, URZ, PT ;  /* 0x0000000000ff782f */ /* 0x000fe80003800000 */
[----:B------:R-:W-:Y:S02]  /*58e0*/  PLOP3.LUT P1, PT, P1, P0, PT, 0xf2, 0x2f ;  /* 0x00000000002f781c */ /* 0x000fe40000f21e72 */
[----:B------:R-:W2:Y:S11]  /*58f0*/  SYNCS.PHASECHK.TRANS64.TRYWAIT P2, [UR4+0x158], R9 ;  /* 0x00015809ff0075a7 */ /* 0x000eb60008041104 */
[----:B------:R-:W-:Y:S05]  /*5900*/  @!P1 IADD3 R8, P0, PT, R16, 0x580, RZ ;  /* 0x0000058010089810 */ /* 0x000fea0007f1e0ff */
[----:B------:R-:W-:Y:S01]  /*5910*/  @!P1 IMAD.X R6, RZ, RZ, R17, P0 ;  /* 0x000000ffff069224 */ /* 0x000fe200000e0611 */
[----:B--2---:R-:W-:Y:S07]  /*5920*/  @!P2 BRA `(.L_x_109) ;  /* 0x0000004000b4a947 */ /* 0x004fee0003800000 */
.L_x_215:
[----:B------:R-:W3:Y:S01]  /*5930*/  S2UR UR20, SR_CgaCtaId ;  /* 0x00000000001479c3 */ /* 0x000ee20000008800 */
[----:B------:R-:W-:Y:S01]  /*5940*/  @!P1 R2UR UR7, R6 ;  /* 0x00000000060792ca */ /* 0x000fe200000e0000 */
[----:B------:R-:W-:Y:S01]  /*5950*/  UIADD3 UR5, UPT, UPT, UR12, 0x1, URZ ;  /* 0x000000010c057890 */ /* 0x000fe2000fffe0ff */
[----:B------:R-:W-:Y:S01]  /*5960*/  @!P1 R2UR UR6, R8 ;  /* 0x00000000080692ca */ /* 0x000fe200000e0000 */
[----:B------:R-:W-:Y:S01]  /*5970*/  UIADD3 UR9, UPT, UPT, UR4, 0x140, URZ ;  /* 0x0000014004097890 */ /* 0x000fe2000fffe0ff */
[----:B------:R-:W-:Y:S01]  /*5980*/  @!P1 IMAD.MOV.U32 R6, RZ, RZ, 0x2000 ;  /* 0x00002000ff069424 */ /* 0x000fe200078e00ff */
[----:B------:R-:W-:Y:S01]  /*5990*/  UISETP.NE.AND UP0, UPT, UR5, 0x3, UPT ;  /* 0x000000030500788c */ /* 0x000fe2000bf05270 */
[----:B------:R-:W-:Y:S01]  /*59a0*/  VIADD R14, R14, 0x1 ;  /* 0x000000010e0e7836 */ /* 0x000fe20000000000 */
[----:B------:R-:W-:Y:S01]  /*59b0*/  UMOV UR22, 0x0 ;  /* 0x0000000000167882 */ /* 0x000fe20000000000 */
[----:B------:R-:W-:Y:S05]  /*59c0*/  UMOV UR23, 0x10000000 ;  /* 0x1000000000177882 */ /* 0x000fea0000000000 */
[----:B--2---:R-:W-:Y:S01]  /*59d0*/  IMAD.U32 R9, RZ, RZ, UR7 ;  /* 0x00000007ff097e24 */ /* 0x004fe2000f8e00ff */
[----:B------:R-:W-:Y:S01]  /*59e0*/  USEL UR7, URZ, 0x1, UP0 ;  /* 0x00000001ff077887 */ /* 0x000fe20008000000 */
[----:B------:R-:W-:Y:S01]  /*59f0*/  IMAD.U32 R8, RZ, RZ, UR6 ;  /* 0x00000006ff087e24 */ /* 0x000fe2000f8e00ff */
[----:B------:R-:W-:Y:S02]  /*5a00*/  USEL UR6, UR5, URZ, UP0 ;  /* 0x000000ff05067287 */ /* 0x000fe40008000000 */
[----:B------:R-:W-:Y:S01]  /*5a10*/  VOTEU.ALL UP0, P1 ;  /* 0x0000000000ff7886 */ /* 0x000fe20000800000 */
[----:B------:R-:W-:Y:S02]  /*5a20*/  @!P1 R2UR UR19, R9 ;  /* 0x00000000091392ca */ /* 0x000fe400000e0000 */
[----:B------:R-:W-:Y:S02]  /*5a30*/  @!P1 R2UR UR18, R8 ;  /* 0x00000000081292ca */ /* 0x000fe400000e0000 */
[----:B------:R-:W-:Y:S01]  /*5a40*/  @!UP0 ULEA UR5, UR12, UR24, 0xd ;  /* 0x000000180c058291 */ /* 0x000fe2000f8e68ff */
[----:B------:R-:W-:Y:S01]  /*5a50*/  LOP3.LUT R15, R15, UR7, RZ, 0x3c, !PT ;  /* 0x000000070f0f7c12 */ /* 0x000fe2000f8e3cff */
[----:B---3--:R-:W-:Y:S02]  /*5a60*/  UPRMT UR20, UR20, 0x654, UR9 ;  /* 0x0000065414147896 */ /* 0x008fe40008000009 */
[----:B------:R-:W-:Y:S01]  /*5a70*/  @!UP0 UIADD3 UR8, UPT, UPT, UR5, 0x400, URZ ;  /* 0x0000040005088890 */ /* 0x000fe2000fffe0ff */
[----:B------:R-:W-:Y:S01]  /*5a80*/  SHF.L.U32 R0, R15, 0x1f, RZ ;  /* 0x0000001f0f007819 */ /* 0x000fe200000006ff */
[----:B------:R-:W-:Y:S01]  /*5a90*/  VOTEU.ALL UP0, P1 ;  /* 0x0000000000ff7886 */ /* 0x000fe20000800000 */
[----:B------:R-:W-:Y:S01]  /*5aa0*/  UMOV UR12, UR36 ;  /* 0x00000024000c7c82 */ /* 0x000fe20008000000 */
[----:B------:R-:W-:Y:S05]  /*5ab0*/  ULEA UR5, UR6, UR24, 0x3 ;  /* 0x0000001806057291 */ /* 0x000fea000f8e18ff */
[----:B------:R2:W-:Y:S01]  /*5ac0*/  @!UP0 UTMALDG.3D [UR8], [UR18], desc[UR22] ;  /* 0x00001608120085b4 */ /* 0x0005e20008011000 */
[----:B------:R2:W-:Y:S01]  /*5ad0*/  @!P1 SYNCS.ARRIVE.TRANS64.RED.A0TR RZ, [UR4+0x140], R6 ;  /* 0x00014006ffff99a7 */ /* 0x0005e20008300404 */
[----:B------:R-:W-:Y:S02]  /*5ae0*/  SYNCS.ARRIVE.TRANS64.RED.A1T0 RZ, [UR20], RZ ;  /* 0x000000ffffff79a7 */ /* 0x000fe40008100414 */
[----:B------:R-:W3:Y:S02]  /*5af0*/  SYNCS.PHASECHK.TRANS64.TRYWAIT P0, [UR5+0x158], R0 ;  /* 0x00015800ff0075a7 */ /* 0x000ee40008001105 */
[----:B--23--:R-:W-:Y:S05]  /*5b00*/  @!P0 BRA `(.L_x_110) ;  /* 0x0000004000548947 */ /* 0x00cfea0003800000 */
.L_x_217:
[----:B------:R-:W3:Y:S01]  /*5b10*/  S2UR UR12, SR_CgaCtaId ;  /* 0x00000000000c79c3 */ /* 0x000ee20000008800 */
[----:B------:R-:W-:Y:S01]  /*5b20*/  UIADD3 UR9, UPT, UPT, UR5, 0x140, URZ ;  /* 0x0000014005097890 */ /* 0x000fe2000fffe0ff */
[----:B------:R-:W-:Y:S01]  /*5b30*/  @!P1 IADD3 R6, P0, PT, R16, 0x580, RZ ;  /* 0x0000058010069810 */ /* 0x000fe20007f1e0ff */
[----:B------:R-:W-:Y:S01]  /*5b40*/  UPLOP3.LUT UP3, UPT, UPT, UPT, UPT, 0x80, 0x8 ;  /* 0x000000000008789c */ /* 0x000fe20003f6f070 */
[----:B------:R-:W-:Y:S01]  /*5b50*/  R2UR UR23, R86 ;  /* 0x00000000561772ca */ /* 0x000fe200000e0000 */
[----:B------:R-:W-:Y:S01]  /*5b60*/  UMOV UR20, 0x0 ;  /* 0x0000000000147882 */ /* 0x000fe20000000000 */
[----:B------:R-:W-:Y:S01]  /*5b70*/  @!P1 R2UR UR7, R6 ;  /* 0x00000000060792ca */ /* 0x000fe200000e0000 */
[----:B--2---:R-:W-:Y:S01]  /*5b80*/  @!P1 IMAD.X R0, RZ, RZ, R17, P0 ;  /* 0x000000ffff009224 */ /* 0x004fe200000e0611 */
[----:B------:R-:W-:Y:S01]  /*5b90*/  UMOV UR21, 0x10000000 ;  /* 0x1000000000157882 */ /* 0x000fe20000000000 */
[----:B------:R-:W-:Y:S01]  /*5ba0*/  VOTEU.ALL UP0, P1 ;  /* 0x0000000000ff7886 */ /* 0x000fe20000800000 */
[----:B------:R-:W-:Y:S02]  /*5bb0*/  R2UR UR22, R87 ;  /* 0x00000000571672ca */ /* 0x000fe400000e0000 */
[----:B------:R-:W-:Y:S02]  /*5bc0*/  @!P1 R2UR UR4, R0 ;  /* 0x00000000000492ca */ /* 0x000fe400000e0000 */
[----:B------:R-:W-:Y:S01]  /*5bd0*/  @!UP0 UIADD3 UR10, UPT, UPT, UR10, 0x20, URZ ;  /* 0x000000200a0a8890 */ /* 0x000fe2000fffe0ff */
[C---:B------:R-:W-:Y:S02]  /*5be0*/  ISETP.NE.AND P0, PT, R14.reuse, 0x2, PT ;  /* 0x000000020e00780c */ /* 0x040fe40003f05270 */
[----:B------:R-:W-:Y:S02]  /*5bf0*/  UIADD3 UR32, UPT, UPT, UR13, UR23, URZ ;  /* 0x000000170d207290 */ /* 0x000fe4000fffe0ff */
[----:B------:R-:W-:Y:S01]  /*5c00*/  IMAD.U32 R8, RZ, RZ, UR7 ;  /* 0x00000007ff087e24 */ /* 0x000fe2000f8e00ff */
[----:B------:R-:W-:Y:S02]  /*5c10*/  SEL R0, RZ, 0x1, P0 ;  /* 0x00000001ff007807 */ /* 0x000fe40000000000 */
[----:B------:R-:W-:Y:S01]  /*5c20*/  SEL R14, R14, RZ, P0 ;  /* 0x000000ff0e0e7207 */ /* 0x000fe20000000000 */
[----:B------:R-:W-:Y:S01]  /*5c30*/  UIADD3 UR25, UPT, UPT, UR14, UR22, URZ ;  /* 0x000000160e197290 */ /* 0x000fe2000fffe0ff */
[----:B------:R-:W-:Y:S01]  /*5c40*/  @!P1 R2UR UR18, R8 ;  /* 0x00000000081292ca */ /* 0x000fe200000e0000 */
[----:B------:R-:W-:Y:S01]  /*5c50*/  IMAD.U32 R9, RZ, RZ, UR4 ;  /* 0x00000004ff097e24 */ /* 0x000fe2000f8e00ff */
[----:B------:R-:W-:Y:S01]  /*5c60*/  @!UP0 ULEA UR4, UR6, UR24, 0xd ;  /* 0x0000001806048291 */ /* 0x000fe2000f8e68ff */
[----:B------:R-:W-:Y:S03]  /*5c70*/  LOP3.LUT R13, R13, R0, RZ, 0x3c, !PT ;  /* 0x000000000d0d7212 */ /* 0x000fe600078e3cff */
[----:B------:R-:W-:Y:S01]  /*5c80*/  @!P1 R2UR UR19, R9 ;  /* 0x00000000091392ca */ /* 0x000fe200000e0000 */
[----:B------:R-:W-:Y:S02]  /*5c90*/  @!UP0 UIADD3 UR8, UPT, UPT, UR4, 0x400, URZ ;  /* 0x0000040004088890 */ /* 0x000fe4000fffe0ff */
[----:B---3--:R-:W-:Y:S01]  /*5ca0*/  UPRMT UR4, UR12, 0x654, UR9 ;  /* 0x000006540c047896 */ /* 0x008fe20008000009 */
[----:B------:R-:W-:Y:S02]  /*5cb0*/  VOTEU.ALL UP0, P1 ;  /* 0x0000000000ff7886 */ /* 0x000fe40000800000 */
[----:B------:R-:W-:Y:S01]  /*5cc0*/  UMOV UR12, UR36 ;  /* 0x00000024000c7c82 */ /* 0x000fe20008000000 */
[----:B------:R-:W-:Y:S06]  /*5cd0*/  UMOV UR36, UR26 ;  /* 0x0000001a00247c82 */ /* 0x000fec0008000000 */
[----:B------:R2:W-:Y:S01]  /*5ce0*/  @!UP0 UTMALDG.3D [UR8], [UR18], desc[UR20] ;  /* 0x00001408120085b4 */ /* 0x0005e20008011000 */
[----:B------:R4:W-:Y:S01]  /*5cf0*/  @!P1 SYNCS.ARRIVE.TRANS64.RED.A0TR RZ, [UR5+0x140], R7 ;  /* 0x00014007ffff99a7 */ /* 0x0009e20008300405 */
[----:B------:R-:W-:Y:S01]  /*5d00*/  SYNCS.ARRIVE.TRANS64.RED.A1T0 RZ, [UR4], RZ ;  /* 0x000000ffffff79a7 */ /* 0x000fe20008100404 */
[----:B------:R-:W-:Y:S04]  /*5d10*/  UIADD3 UR4, UPT, UPT, UR6, 0x1, URZ ;  /* 0x0000000106047890 */ /* 0x000fe8000fffe0ff */
[----:B------:R-:W-:Y:S04]  /*5d20*/  UISETP.NE.AND UP0, UPT, UR4, 0x3, UPT ;  /* 0x000000030400788c */ /* 0x000fe8000bf05270 */
[----:B------:R-:W-:Y:S06]  /*5d30*/  USEL UR5, URZ, 0x1, UP0 ;  /* 0x00000001ff057887 */ /* 0x000fec0008000000 */
[----:B------:R-:W-:Y:S01]  /*5d40*/  LOP3.LUT R15, R15, UR5, RZ, 0x3c, !PT ;  /* 0x000000050f0f7c12 */ /* 0x000fe2000f8e3cff */
[----:B--2---:R-:W-:Y:S01]  /*5d50*/  USEL UR12, UR4, URZ, UP0 ;  /* 0x000000ff040c7287 */ /* 0x004fe20008000000 */
[----:B------:R-:W-:Y:S11]  /*5d60*/  BRA.U UP1, `(.L_x_111) ;  /* 0xfffffff101e87547 */ /* 0x000ff6000b83ffff */
[----:B------:R-:W-:Y:S01]  /*5d70*/  UIADD3 UR24, UPT, UPT, UR24, 0x158, URZ ;  /* 0x0000015818187890 */ /* 0x000fe2000fffe0ff */
[----:B------:R-:W-:-:S03]  /*5d80*/  SHF.L.U32 R3, R15, 0x1f, RZ ;  /* 0x0000001f0f037819 */ /* 0x000fc600000006ff */
[----:B------:R-:W-:-:S09]  /*5d90*/  ULEA UR4, UR12, UR24, 0x3 ;  /* 0x000000180c047291 */ /* 0x000fd2000f8e18ff */
[----:B------:R-:W2:Y:S02]  /*5da0*/  SYNCS.PHASECHK.TRANS64.TRYWAIT P0, [UR4], R3 ;  /* 0x00000003ff0075a7 */ /* 0x000ea40008001104 */
[----:B--2---:R-:W-:Y:S05]  /*5db0*/  @!P0 BRA `(.L_x_112) ;  /* 0x0000003c00c08947 */ /* 0x004fea0003800000 */
.L_x_219:
[----:B------:R-:W-:-:S04]  /*5dc0*/  UIADD3 UR4, UPT, UPT, UR12, 0x1, URZ ;  /* 0x000000010c047890 */ /* 0x000fc8000fffe0ff */
[----:B------:R-:W-:-:S04]  /*5dd0*/  UISETP.NE.AND UP0, UPT, UR4, 0x3, UPT ;  /* 0x000000030400788c */ /* 0x000fc8000bf05270 */
[----:B------:R-:W-:Y:S02]  /*5de0*/  USEL UR6, URZ, 0x1, UP0 ;  /* 0x00000001ff067887 */ /* 0x000fe40008000000 */
[----:B------:R-:W-:-:S04]  /*5df0*/  USEL UR4, UR4, URZ, UP0 ;  /* 0x000000ff04047287 */ /* 0x000fc80008000000 */
[----:B------:R-:W-:Y:S01]  /*5e00*/  ULEA UR5, UR4, UR24, 0x3 ;  /* 0x0000001804057291 */ /* 0x000fe2000f8e18ff */
[----:B------:R-:W-:-:S04]  /*5e10*/  LOP3.LUT R15, R15, UR6, RZ, 0x3c, !PT ;  /* 0x000000060f0f7c12 */ /* 0x000fc8000f8e3cff */
[----:B--2---:R-:W-:-:S04]  /*5e20*/  SHF.L.U32 R3, R15, 0x1f, RZ ;  /* 0x0000001f0f037819 */ /* 0x004fc800000006ff */
[----:B------:R-:W2:Y:S02]  /*5e30*/  SYNCS.PHASECHK.TRANS64.TRYWAIT P0, [UR5], R3 ;  /* 0x00000003ff0075a7 */ /* 0x000ea40008001105 */
[----:B--2---:R-:W-:Y:S05]  /*5e40*/  @!P0 BRA `(.L_x_113) ;  /* 0x0000003c00b48947 */ /* 0x004fea0003800000 */
.L_x_221:
[----:B------:R-:W-:-:S04]  /*5e50*/  UIADD3 UR4, UPT, UPT, UR4, 0x1, URZ ;  /* 0x0000000104047890 */ /* 0x000fc8000fffe0ff */
[----:B------:R-:W-:-:S04]  /*5e60*/  UISETP.NE.AND UP0, UPT, UR4, 0x3, UPT ;  /* 0x000000030400788c */ /* 0x000fc8000bf05270 */
[----:B------:R-:W-:Y:S02]  /*5e70*/  USEL UR5, URZ, 0x1, UP0 ;  /* 0x00000001ff057887 */ /* 0x000fe40008000000 */
[----:B------:R-:W-:-:S04]  /*5e80*/  USEL UR4, UR4, URZ, UP0 ;  /* 0x000000ff04047287 */ /* 0x000fc80008000000 */
[----:B------:R-:W-:Y:S01]  /*5e90*/  ULEA UR4, UR4, UR24, 0x3 ;  /* 0x0000001804047291 */ /* 0x000fe2000f8e18ff */
[----:B--2---:R-:W-:-:S04]  /*5ea0*/  LOP3.LUT R3, R15, UR5, RZ, 0x3c, !PT ;  /* 0x000000050f037c12 */ /* 0x004fc8000f8e3cff */
[----:B------:R-:W-:Y:S01]  /*5eb0*/  SHF.L.U32 R3, R3, 0x1f, RZ ;  /* 0x0000001f03037819 */ /* 0x000fe200000006ff */
[----:B------:R-:W-:-:S07]  /*5ec0*/  IMAD.U32 R0, RZ, RZ, UR4 ;  /* 0x00000004ff007e24 */ /* 0x000fce000f8e00ff */
.L_x_114:
[----:B--2---:R2:W3:Y:S02]  /*5ed0*/  SYNCS.PHASECHK.TRANS64.TRYWAIT P0, [R0+URZ], R3 ;  /* 0x00000003000075a7 */ /* 0x0044e400080011ff */
[----:B---3--:R-:W-:Y:S05]  /*5ee0*/  @!P0 NANOSLEEP.SYNCS 0x989680 ;  /* 0x009896800000895d */ /* 0x008fea0003900000 */
[----:B------:R-:W3:Y:S02]  /*5ef0*/  @!P0 SYNCS.PHASECHK.TRANS64 P0, [R0+URZ], R3 ;  /* 0x00000003000085a7 */ /* 0x000ee400080010ff */
[----:B-1-3--:R-:W-:Y:S05]  /*5f00*/  @P0 EXIT ;  /* 0x000000000000094d */ /* 0x00afea0003800000 */
[----:B------:R-:W-:Y:S05]  /*5f10*/  BRA `(.L_x_114) ;  /* 0xfffffffc00ec7947 */ /* 0x000fea000383ffff */
.L_x_102:
[----:B------:R-:W-:-:S06]  /*5f20*/  UISETP.GE.AND UP0, UPT, UR13, 0x4, UPT ;  /* 0x000000040d00788c */ /* 0x000fcc000bf06270 */
[----:B------:R-:W-:-:S13]  /*5f30*/  PLOP3.LUT P0, PT, PT, PT, UP0, 0x80, 0x8 ;  /* 0x000000000008781c */ /* 0x000fda0003f0f008 */
[----:B------:R-:W-:Y:S05]  /*5f40*/  @!P0 EXIT ;  /* 0x000000000000894d */ /* 0x000fea0003800000 */
[----:B------:R-:W1:Y:S08]  /*5f50*/  S2UR UR4, SR_CgaCtaId ;  /* 0x00000000000479c3 */ /* 0x000e700000008800 */
[----:B------:R-:W-:Y:S01]  /*5f60*/  BAR.SYNC.DEFER_BLOCKING 0x6, 0xa0 ;  /* 0x0182800000007b1d */ /* 0x000fe20000010000 */
[C---:B------:R-:W-:Y:S01]  /*5f70*/  IMAD.SHL.U32 R2, R92.reuse, 0x20, RZ ;  /* 0x000000205c027824 */ /* 0x040fe200078e00ff */
[C---:B------:R-:W-:Y:S01]  /*5f80*/  LOP3.LUT R93, R92.reuse, 0x2, RZ, 0xc0, !PT ;  /* 0x000000025c5d7812 */ /* 0x040fe200078ec0ff */
[C---:B------:R-:W-:Y:S01]  /*5f90*/  IMAD.SHL.U32 R97, R92.reuse, 0x4, RZ ;  /* 0x000000045c617824 */ /* 0x040fe200078e00ff */
[C---:B------:R-:W-:Y:S01]  /*5fa0*/  LOP3.LUT R98, R92.reuse, 0x60, RZ, 0xc0, !PT ;  /* 0x000000605c627812 */ /* 0x040fe200078ec0ff */
[----:B------:R-:W-:Y:S01]  /*5fb0*/  IMAD.U32 R37, R92, 0x10000, RZ ;  /* 0x000100005c257824 */ /* 0x000fe200078e00ff */
[----:B------:R-:W-:-:S02]  /*5fc0*/  UMOV UR47, 0x400 ;  /* 0x00000400002f7882 */ /* 0x000fc40000000000 */
[----:B------:R-:W2:Y:S01]  /*5fd0*/  LDC.64 R78, c[0x0][0x8b0] ;  /* 0x00022c00ff4e7b82 */ /* 0x000ea20000000a00 */
[----:B------:R-:W-:Y:S01]  /*5fe0*/  LOP3.LUT R4, R2, 0xc0, RZ, 0xc0, !PT ;  /* 0x000000c002047812 */ /* 0x000fe200078ec0ff */
[----:B------:R-:W-:Y:S01]  /*5ff0*/  HFMA2 R36, -RZ, RZ, 0, 0 ;  /* 0x00000000ff247431 */ /* 0x000fe200000001ff */
[----:B------:R-:W-:Y:S02]  /*6000*/  LOP3.LUT R92, R92, 0x4, RZ, 0xc0, !PT ;  /* 0x000000045c5c7812 */ /* 0x000fe400078ec0ff */
[----:B------:R-:W-:Y:S02]  /*6010*/  CS2R R94, SRZ ;  /* 0x00000000005e7805 */ /* 0x000fe4000001ff00 */
[----:B------:R-:W-:Y:S01]  /*6020*/  LOP3.LUT R97, R4, 0x18, R97, 0xf8, !PT ;  /* 0x0000001804617812 */ /* 0x000fe200078ef861 */
[----:B------:R-:W-:Y:S01]  /*6030*/  IMAD.MOV.U32 R91, RZ, RZ, RZ ;  /* 0x000000ffff5b7224 */ /* 0x000fe200078e00ff */
[----:B------:R-:W-:Y:S01]  /*6040*/  LOP3.LUT R37, R37, 0x600000, RZ, 0xc0, !PT ;  /* 0x0060000025257812 */ /* 0x000fe200078ec0ff */
[----:B------:R-:W3:Y:S01]  /*6050*/  LDC.64 R76, c[0x0][0x8a8] ;  /* 0x00022a00ff4c7b82 */ /* 0x000ee20000000a00 */
[C---:B------:R-:W-:Y:S01]  /*6060*/  IADD3 R96, PT, PT, -R92.reuse, 0x2, RZ ;  /* 0x000000025c607810 */ /* 0x040fe20007ffe1ff */
[----:B------:R-:W-:Y:S01]  /*6070*/  IMAD.MOV R93, RZ, RZ, -R93 ;  /* 0x000000ffff5d7224 */ /* 0x000fe200078e0a5d */
[----:B------:R-:W-:Y:S01]  /*6080*/  LOP3.LUT R97, R97, 0xf20, R2, 0xf8, !PT ;  /* 0x00000f2061617812 */ /* 0x000fe200078ef802 */
[----:B------:R-:W4:Y:S01]  /*6090*/  LDCU UR62, c[0x0][0x370] ;  /* 0x00006e00ff3e77ac */ /* 0x000f220008000800 */
[----:B------:R-:W-:Y:S01]  /*60a0*/  IADD3 R92, PT, PT, -R92, RZ, RZ ;  /* 0x000000ff5c5c7210 */ /* 0x000fe20007ffe1ff */
[----:B------:R-:W-:Y:S01]  /*60b0*/  IMAD.SHL.U32 R96, R96, 0x10, RZ ;  /* 0x0000001060607824 */ /* 0x000fe200078e00ff */
[----:B-1----:R-:W-:Y:S01]  /*60c0*/  ULEA UR47, UR4, UR47, 0x18 ;  /* 0x0000002f042f7291 */ /* 0x002fe2000f8ec0ff */
[----:B------:R-:W1:Y:S01]  /*60d0*/  LDCU.64 UR4, c[0x0][0x890] ;  /* 0x00011200ff0477ac */ /* 0x000e620008000a00 */
[----:B------:R-:W-:Y:S01]  /*60e0*/  UMOV UR54, 0x1 ;  /* 0x0000000100367882 */ /* 0x000fe20000000000 */
[----:B------:R-:W-:Y:S01]  /*60f0*/  UMOV UR46, URZ ;  /* 0x000000ff002e7c82 */ /* 0x000fe20008000000 */
[----:B------:R-:W2:Y:S05]  /*6100*/  LDCU UR41, c[0x0][0xb0c] ;  /* 0x00016180ff2977ac */ /* 0x000eaa0008000800 */
[----:B------:R-:W4:Y:S01]  /*6110*/  LDS R0, [UR47+0x230] ;  /* 0x0002302fff007984 */ /* 0x000f220008000800 */
[----:B------:R-:W2:Y:S01]  /*6120*/  LDCU UR39, c[0x0][0xb30] ;  /* 0x00016600ff2777ac */ /* 0x000ea20008000800 */
[----:B------:R-:W2:Y:S01]  /*6130*/  LDCU.64 UR60, c[0x0][0x888] ;  /* 0x00011100ff3c77ac */ /* 0x000ea20008000a00 */
[----:B-1----:R-:W-:Y:S01]  /*6140*/  IMAD.U32 R100, RZ, RZ, UR4 ;  /* 0x00000004ff647e24 */ /* 0x002fe2000f8e00ff */
[----:B------:R-:W-:Y:S01]  /*6150*/  UIADD3 UR4, UPT, UPT, UR47, 0x400, URZ ;  /* 0x000004002f047890 */ /* 0x000fe2000fffe0ff */
[----:B------:R-:W-:Y:S01]  /*6160*/  IMAD.U32 R99, RZ, RZ, UR5 ;  /* 0x00000005ff637e24 */ /* 0x000fe2000f8e00ff */
[----:B------:R-:W1:Y:S04]  /*6170*/  LDCU.64 UR42, c[0x0][0xb28] ;  /* 0x00016500ff2a77ac */ /* 0x000e680008000a00 */
[----:B------:R-:W-:Y:S01]  /*6180*/  LEA R97, R97, UR4, 0x1 ;  /* 0x0000000461617c11 */ /* 0x000fe2000f8e08ff */
[----:B------:R-:W1:Y:S01]  /*6190*/  LDCU.128 UR56, c[0x0][0xb10] ;  /* 0x00016200ff3877ac */ /* 0x000e620008000c00 */
[----:B------:R-:W1:Y:S01]  /*61a0*/  LDCU UR55, c[0x0][0x374] ;  /* 0x00006e80ff3777ac */ /* 0x000e620008000800 */
[----:B------:R-:W-:Y:S01]  /*61b0*/  UMOV UR53, URZ ;  /* 0x000000ff00357c82 */ /* 0x000fe20008000000 */
[----:B------:R-:W-:Y:S01]  /*61c0*/  UMOV UR52, URZ ;  /* 0x000000ff00347c82 */ /* 0x000fe20008000000 */
[----:B----4-:R-:W-:-:S02]  /*61d0*/  IMAD.IADD R37, R0, 0x1, R37 ;  /* 0x0000000100257824 */ /* 0x010fc400078e0225 */
[----:B-123--:R-:W-:-:S07]  /*61e0*/  IMAD.U32 R0, RZ, RZ, UR4 ;  /* 0x00000004ff007e24 */ /* 0x00efce000f8e00ff */
.L_x_145:
[C---:B------:R-:W-:Y:S02]  /*61f0*/  LEA R3, R91.reuse, UR47, 0x3 ;  /* 0x0000002f5b037c11 */ /* 0x040fe4000f8e18ff */
[----:B------:R-:W-:Y:S02]  /*6200*/  SHF.L.U32 R0, R94, 0x1f, RZ ;  /* 0x0000001f5e007819 */ /* 0x000fe400000006ff */
[----:B------:R-:W-:Y:S02]  /*6210*/  LEA R5, R91, UR47, 0x4 ;  /* 0x0000002f5b057c11 */ /* 0x000fe4000f8e20ff */
[----:B-1----:R-:W1:Y:S02]  /*6220*/  SYNCS.PHASECHK.TRANS64.TRYWAIT P0, [R3+URZ+0x180], R0 ;  /* 0x00018000030075a7 */ /* 0x002e6400080011ff */
[----:B-1----:R-:W-:Y:S05]  /*6230*/  @!P0 BRA `(.L_x_115) ;  /* 0x0000003800d08947 */ /* 0x002fea0003800000 */
.L_x_222:
        /* <DEDUP_REMOVED lines=8> */
[----:B--2---:R-:W-:Y:S11]  /*62c0*/  LOP3.LUT P0, RZ, R6, 0x1, RZ, 0xc0, !PT ;  /* 0x0000000106ff7812 */ /* 0x004ff6000780c0ff */
[----:B------:R-:W-:Y:S02]  /*62d0*/  @!UPT UIADD3 URZ, UPT, UPT, URZ, URZ, URZ ;  /* 0x000000fffffff290 */ /* 0x000fe4000fffe0ff */
[----:B---3--:R-:W-:Y:S01]  /*62e0*/  VOTEU.ANY UP1, P0 ;  /* 0x0000000000ff7886 */ /* 0x008fe20000020100 */
[----:B------:R-:W-:Y:S01]  /*62f0*/  PLOP3.LUT P0, PT, PT, PT, UP1, 0x80, 0x8 ;  /* 0x000000000008781c */ /* 0x000fe20003f0f018 */
[----:B------:R-:W-:Y:S06]  /*6300*/  UP2UR UR4, UPR, URZ, 0x2 ;  /* 0x00000002ff047883 */ /* 0x000fec0008000000 */
[----:B------:R-:W-:Y:S06]  /*6310*/  IMAD.U32 R101, RZ, RZ, UR4 ;  /* 0x00000004ff657e24 */ /* 0x000fec000f8e00ff */
[----:B-1----:R-:W-:Y:S02]  /*6320*/  @P0 SHF.R.U32.HI R0, RZ, 0x10, R5 ;  /* 0x00000010ff000819 */ /* 0x002fe40000011605 */
        /* <DEDUP_REMOVED lines=12> */
[----:B------:R-:W2:Y:S01]  /*63f0*/  LDCU UR12, c[0x0][0xb20] ;  /* 0x00016400ff0c77ac */ /* 0x000ea20008000800 */
[----:B------:R-:W-:Y:S02]  /*6400*/  UIMAD.WIDE.U32 UR4, UR55, UR59, URZ ;  /* 0x0000003b370472a5 */ /* 0x000fe4000f8e00ff */
[----:B------:R-:W-:Y:S02]  /*6410*/  UIMAD.WIDE.U32 UR6, UR62, UR56, URZ ;  /* 0x000000383e0672a5 */ /* 0x000fe4000f8e00ff */
[----:B------:R-:W-:Y:S02]  /*6420*/  UISETP.NE.AND UP0, UPT, UR58, 0x1, UPT ;  /* 0x000000013a00788c */ /* 0x000fe4000bf05270 */
[----:B------:R-:W-:Y:S02]  /*6430*/  UIMAD.WIDE.U32 UR8, UR37, UR59, URZ ;  /* 0x0000003b250872a5 */ /* 0x000fe4000f8e00ff */
[----:B------:R-:W-:Y:S02]  /*6440*/  UIMAD.WIDE.U32 UR10, UR38, UR56, URZ ;  /* 0x00000038260a72a5 */ /* 0x000fe4000f8e00ff */
[----:B------:R-:W-:Y:S02]  /*6450*/  UISETP.NE.AND UP1, UPT, UR41, 0x1, UPT ;  /* 0x000000012900788c */ /* 0x000fe4000bf25270 */
[----:B------:R-:W-:Y:S01]  /*6460*/  UISETP.NE.AND UP2, UPT, UR40, 0x1, UPT ;  /* 0x000000012800788c */ /* 0x000fe2000bf45270 */
[----:B------:R-:W-:Y:S02]  /*6470*/  UMOV UR4, UR5 ;  /* 0x0000000500047c82 */ /* 0x000fe40008000000 */
[----:B--2---:R-:W-:Y:S03]  /*6480*/  USHF.R.U32.HI UR5, URZ, UR12, UR4 ;  /* 0x0000000cff057299 */ /* 0x004fe60008011604 */
[----:B------:R-:W-:Y:S02]  /*6490*/  UMOV UR4, UR7 ;  /* 0x0000000700047c82 */ /* 0x000fe40008000000 */
[----:B------:R-:W-:Y:S02]  /*64a0*/  USHF.R.U32.HI UR7, URZ, UR57, UR4 ;  /* 0x00000039ff077299 */ /* 0x000fe40008011604 */
[----:B------:R-:W-:Y:S02]  /*64b0*/  USEL UR4, UR55, UR5, !UP0 ;  /* 0x0000000537047287 */ /* 0x000fe4000c000000 */
[----:B------:R-:W-:Y:S01]  /*64c0*/  USEL UR7, UR62, UR7, !UP1 ;  /* 0x000000073e077287 */ /* 0x000fe2000c800000 */
[----:B------:R-:W-:Y:S01]  /*64d0*/  UMOV UR5, UR9 ;  /* 0x0000000900057c82 */ /* 0x000fe20008000000 */
[----:B------:R-:W-:Y:S02]  /*64e0*/  UIMAD.WIDE.U32 UR8, UR4, UR42, URZ ;  /* 0x0000002a040872a5 */ /* 0x000fe4000f8e00ff */
[----:B------:R-:W-:Y:S03]  /*64f0*/  USHF.R.U32.HI UR6, URZ, UR12, UR5 ;  /* 0x0000000cff067299 */ /* 0x000fe60008011605 */
[----:B------:R-:W-:Y:S01]  /*6500*/  UMOV UR5, UR11 ;  /* 0x0000000b00057c82 */ /* 0x000fe20008000000 */
[----:B------:R-:W-:Y:S02]  /*6510*/  UIMAD.WIDE.U32 UR10, UR7, UR42, URZ ;  /* 0x0000002a070a72a5 */ /* 0x000fe4000f8e00ff */
[----:B------:R-:W-:Y:S02]  /*6520*/  USHF.R.U32.HI UR12, URZ, UR57, UR5 ;  /* 0x00000039ff0c7299 */ /* 0x000fe40008011605 */
[----:B------:R-:W-:Y:S01]  /*6530*/  USEL UR6, UR37, UR6, !UP0 ;  /* 0x0000000625067287 */ /* 0x000fe2000c000000 */
[----:B------:R-:W-:Y:S02]  /*6540*/  UMOV UR5, UR9 ;  /* 0x0000000900057c82 */ /* 0x000fe40008000000 */
[----:B------:R-:W-:Y:S01]  /*6550*/  UMOV UR10, UR11 ;  /* 0x0000000b000a7c82 */ /* 0x000fe20008000000 */
[----:B------:R-:W-:Y:S02]  /*6560*/  @UP2 USHF.R.U32.HI UR4, URZ, UR43, UR5 ;  /* 0x0000002bff042299 */ /* 0x000fe40008011605 */
[----:B------:R-:W-:Y:S02]  /*6570*/  @UP2 USHF.R.U32.HI UR7, URZ, UR43, UR10 ;  /* 0x0000002bff072299 */ /* 0x000fe4000801160a */
[----:B------:R-:W-:Y:S02]  /*6580*/  UIMAD UR4, UR40, UR4, URZ ;  /* 0x00000004280472a4 */ /* 0x000fe4000f8e02ff */
[----:B------:R-:W-:Y:S02]  /*6590*/  UIMAD.WIDE.U32 UR10, UR6, UR42, URZ ;  /* 0x0000002a060a72a5 */ /* 0x000fe4000f8e00ff */
[----:B------:R-:W-:Y:S02]  /*65a0*/  USEL UR5, UR38, UR12, !UP1 ;  /* 0x0000000c26057287 */ /* 0x000fe4000c800000 */
[----:B------:R-:W-:Y:S02]  /*65b0*/  UIMAD UR8, UR40, UR7, URZ ;  /* 0x00000007280872a4 */ /* 0x000fe4000f8e02ff */
[----:B------:R-:W-:Y:S03]  /*65c0*/  UISETP.GE.AND UP0, UPT, UR6, UR4, UPT ;  /* 0x000000040600728c */ /* 0x000fe6000bf06270 */
[----:B------:R-:W-:Y:S01]  /*65d0*/  UMOV UR4, UR11 ;  /* 0x0000000b00047c82 */ /* 0x000fe20008000000 */
[----:B------:R-:W-:Y:S02]  /*65e0*/  UISETP.GE.OR UP0, UPT, UR5, UR8, UP0 ;  /* 0x000000080500728c */ /* 0x000fe40008706670 */
[----:B------:R-:W-:Y:S02]  /*65f0*/  USHF.R.U32.HI UR4, URZ, UR43, UR4 ;  /* 0x0000002bff047299 */ /* 0x000fe40008011604 */
[----:B------:R-:W-:Y:S02]  /*6600*/  UIMAD.WIDE.U32 UR8, UR5, UR42, URZ ;  /* 0x0000002a050872a5 */ /* 0x000fe4000f8e00ff */
[----:B------:R-:W-:Y:S02]  /*6610*/  USEL UR11, UR6, UR4, !UP2 ;  /* 0x00000004060b7287 */ /* 0x000fe4000d000000 */
[----:B------:R-:W-:Y:S02]  /*6620*/  UIADD3 UR8, UPT, UPT, -UR5, URZ, URZ ;  /* 0x000000ff05087290 */ /* 0x000fe4000fffe1ff */
[----:B------:R-:W-:Y:S01]  /*6630*/  UIADD3 UR10, UPT, UPT, -UR11, URZ, URZ ;  /* 0x000000ff0b0a7290 */ /* 0x000fe2000fffe1ff */
[----:B------:R-:W-:Y:S01]  /*6640*/  @!UP0 UMOV UR4, UR9 ;  /* 0x0000000900048c82 */ /* 0x000fe20008000000 */
[----:B------:R-:W-:Y:S02]  /*6650*/  UIADD3 UR9, UPT, UPT, -UR6, URZ, URZ ;  /* 0x000000ff06097290 */ /* 0x000fe4000fffe1ff */
[----:B------:R-:W-:Y:S02]  /*6660*/  @!UP0 USHF.R.U32.HI UR4, URZ, UR43, UR4 ;  /* 0x0000002bff048299 */ /* 0x000fe40008011604 */
[----:B------:R-:W-:Y:S02]  /*6670*/  UIMAD UR10, UR40, UR10, UR6 ;  /* 0x0000000a280a72a4 */ /* 0x000fe4000f8e0206 */
[----:B------:R-:W-:Y:S04]  /*6680*/  @!UP0 USEL UR4, UR5, UR4, !UP2 ;  /* 0x0000000405048287 */ /* 0x000fe8000d000000 */
[----:B------:R-:W-:Y:S02]  /*6690*/  @!UP0 UIMAD UR10, UR7, UR10, UR4 ;  /* 0x0000000a070a82a4 */ /* 0x000fe4000f8e0204 */
[----:B------:R-:W-:Y:S02]  /*66a0*/  @!UP0 UIADD3 UR11, UPT, UPT, UR11, -UR4, URZ ;  /* 0x800000040b0b8290 */ /* 0x000fe4000fffe0ff */
[----:B------:R-:W-:Y:S02]  /*66b0*/  UIMAD UR7, UR41, UR8, UR38 ;  /* 0x00000008290772a4 */ /* 0x000fe4000f8e0226 */
[----:B------:R-:W-:Y:S02]  /*66c0*/  @!UP0 UIMAD UR6, UR11, UR40, UR5 ;  /* 0x000000280b0682a4 */ /* 0x000fe4000f8e0205 */
[----:B------:R-:W-:Y:S01]  /*66d0*/  UIMAD UR4, UR58, UR9, UR37 ;  /* 0x000000093a0472a4 */ /* 0x000fe2000f8e0225 */
[----:B------:R-:W-:Y:S02]  /*66e0*/  @!UP0 UMOV UR5, UR10 ;  /* 0x0000000a00058c82 */ /* 0x000fe40008000000 */
[----:B------:R-:W-:Y:S02]  /*66f0*/  UIMAD UR38, UR5, UR41, UR7 ;  /* 0x00000029052672a4 */ /* 0x000fe4000f8e0207 */
[----:B------:R-:W-:Y:S11]  /*6700*/  UIMAD UR37, UR6, UR58, UR4 ;  /* 0x0000003a062572a4 */ /* 0x000ff6000f8e0204 */
[----:B------:R-:W-:Y:S01]  /*6710*/  @!UPT UIADD3 URZ, UPT, UPT, URZ, URZ, URZ ;  /* 0x000000fffffff290 */ /* 0x000fe2000fffe0ff */
.L_x_116:
[----:B------:R-:W-:Y:S01]  /*6720*/  UISETP.NE.AND UP0, UPT, UR39, 0x1, UPT ;  /* 0x000000012700788c */ /* 0x000fe2000bf05270 */
[----:B------:R-:W-:Y:S01]  /*6730*/  IADD3 R91, PT, PT, R91, 0x1, RZ ;  /* 0x000000015b5b7810 */ /* 0x000fe20007ffe0ff */
[----:B------:R-:W-:Y:S02]  /*6740*/  UIADD3 UR11, UPT, UPT, UR47, 0x400, URZ ;  /* 0x000004002f0b7890 */ /* 0x000fe4000fffe0ff */
[----:B------:R-:W-:Y:S02]  /*6750*/  USHF.L.U32 UR50, UR25, 0x7, URZ ;  /* 0x0000000719327899 */ /* 0x000fe400080006ff */
[----:B------:R-:W-:Y:S05]  /*6760*/  USHF.L.U32 UR49, UR32, 0x6, URZ ;  /* 0x0000000620317899 */ /* 0x000fea00080006ff */
[----:B------:R-:W2:Y:S01]  /*6770*/  @!UP0 LDCU.128 UR12, c[0x0][0xb10] ;  /* 0x00016200ff0c87ac */ /* 0x000ea20008000c00 */
[----:B------:R-:W3:Y:S01]  /*6780*/  @!UP0 LDCU UR5, c[0x0][0xb0c] ;  /* 0x00016180ff0587ac */ /* 0x000ee20008000800 */
[----:B------:R-:W4:Y:S01]  /*6790*/  @!UP0 LDCU UR10, c[0x0][0xb20] ;  /* 0x00016400ff0a87ac */ /* 0x000f220008000800 */
[----:B--2---:R-:W-:Y:S02]  /*67a0*/  UIMAD.WIDE.U32 UR8, UR38, UR12, URZ ;  /* 0x0000000c260872a5 */ /* 0x004fe4000f8e00ff */
[----:B------:R-:W-:Y:S02]  /*67b0*/  UIMAD.WIDE.U32 UR6, UR37, UR15, URZ ;  /* 0x0000000f250672a5 */ /* 0x000fe4000f8e00ff */
[----:B------:R-:W-:Y:S03]  /*67c0*/  @!UP0 UISETP.NE.AND UP1, UPT, UR14, 0x1, UPT ;  /* 0x000000010e00888c */ /* 0x000fe6000bf25270 */
[----:B------:R-:W-:Y:S01]  /*67d0*/  @!UP0 UMOV UR4, UR9 ;  /* 0x0000000900048c82 */ /* 0x000fe20008000000 */
[----:B---3--:R-:W-:Y:S02]  /*67e0*/  @!UP0 UISETP.NE.AND UP2, UPT, UR5, 0x1, UPT ;  /* 0x000000010500888c */ /* 0x008fe4000bf45270 */
[----:B------:R-:W-:Y:S01]  /*67f0*/  @!UP0 USHF.R.U32.HI UR4, URZ, UR13, UR4 ;  /* 0x0000000dff048299 */ /* 0x000fe20008011604 */
[----:B------:R-:W-:Y:S02]  /*6800*/  @!UP0 UMOV UR6, UR7 ;  /* 0x0000000700068c82 */ /* 0x000fe40008000000 */
[----:B----4-:R-:W-:Y:S02]  /*6810*/  @!UP0 USHF.R.U32.HI UR6, URZ, UR10, UR6 ;  /* 0x0000000aff068299 */ /* 0x010fe40008011606 */
[----:B------:R-:W-:Y:S02]  /*6820*/  @!UP0 USEL UR7, UR38, UR4, !UP2 ;  /* 0x0000000426078287 */ /* 0x000fe4000d000000 */
[----:B------:R-:W-:Y:S04]  /*6830*/  @!UP0 USEL UR6, UR37, UR6, !UP1 ;  /* 0x0000000625068287 */ /* 0x000fe8000c800000 */
[----:B------:R-:W-:Y:S02]  /*6840*/  @!UP0 UIADD3 UR4, UPT, UPT, -UR7, UR6, URZ ;  /* 0x0000000607048290 */ /* 0x000fe4000fffe1ff */
[----:B------:R-:W-:Y:S02]  /*6850*/  @!UP0 UIADD3 UR6, UPT, UPT, UR7, -UR6, URZ ;  /* 0x8000000607068290 */ /* 0x000fe4000fffe0ff */
[----:B------:R-:W-:Y:S02]  /*6860*/  @!UP0 UIMAD UR38, UR4, UR5, UR38 ;  /* 0x00000005042682a4 */ /* 0x000fe4000f8e0226 */
[----:B------:R-:W-:Y:S02]  /*6870*/  @!UP0 UIMAD UR37, UR6, UR14, UR37 ;  /* 0x0000000e062582a4 */ /* 0x000fe4000f8e0225 */
[----:B------:R-:W-:Y:S09]  /*6880*/  ULOP3.LUT UP0, URZ, UR11, 0x1b0, URZ, 0xc0, !UPT ;  /* 0x000001b00bff7892 */ /* 0x000ff2000f80c0ff */
[----:B------:R-:W-:Y:S05]  /*6890*/  BRA.U !UP0, `(.L_x_117) ;  /* 0x00000001087c7547 */ /* 0x000fea000b800000 */
[----:B------:R-:W2:Y:S01]  /*68a0*/  LDCU.64 UR8, c[0x4][0x80] ;  /* 0x01001000ff0877ac */ /* 0x000ea20008000a00 */
[----:B------:R-:W-:Y:S01]  /*68b0*/  MOV R2, 0x0 ;  /* 0x0000000000027802 */ /* 0x000fe20000000f00 */
[----:B------:R-:W-:Y:S02]  /*68c0*/  HFMA2 R12, -RZ, RZ, 0, 5.9604644775390625e-08 ;  /* 0x00000001ff0c7431 */ /* 0x000fe400000001ff */
[----:B------:R-:W-:Y:S01]  /*68d0*/  IMAD.MOV.U32 R8, RZ, RZ, 0x70 ;  /* 0x00000070ff087424 */ /* 0x000fe200078e00ff */
[----:B------:R3:W4:Y:S01]  /*68e0*/  LDC.64 R14, c[0x4][R2] ;  /* 0x01000000020e7b82 */ /* 0x0007220000000a00 */
[----:B------:R-:W1:Y:S01]  /*68f0*/  LDCU.64 UR6, c[0x4][0x88] ;  /* 0x01001100ff0677ac */ /* 0x000e620008000a00 */
[----:B------:R-:W-:Y:S01]  /*6900*/  IMAD.MOV.U32 R13, RZ, RZ, RZ ;  /* 0x000000ffff0d7224 */ /* 0x000fe200078e00ff */
[----:B------:R-:W1:Y:S01]  /*6910*/  LDCU.64 UR4, c[0x4][0x8] ;  /* 0x01000100ff0477ac */ /* 0x000e620008000a00 */
[----:B--2---:R-:W-:Y:S01]  /*6920*/  MOV R5, UR9 ;  /* 0x0000000900057c02 */ /* 0x004fe20008000f00 */
[----:B------:R-:W-:Y:S01]  /*6930*/  IMAD.U32 R4, RZ, RZ, UR8 ;  /* 0x00000008ff047e24 */ /* 0x000fe2000f8e00ff */
[----:B-1----:R-:W-:Y:S01]  /*6940*/  MOV R7, UR7 ;  /* 0x0000000700077c02 */ /* 0x002fe20008000f00 */
[----:B------:R-:W-:Y:S01]  /*6950*/  IMAD.U32 R6, RZ, RZ, UR6 ;  /* 0x00000006ff067e24 */ /* 0x000fe2000f8e00ff */
[----:B------:R-:W-:Y:S01]  /*6960*/  MOV R11, UR5 ;  /* 0x00000005000b7c02 */ /* 0x000fe20008000f00 */
[----:B------:R-:W-:Y:S02]  /*6970*/  IMAD.U32 R10, RZ, RZ, UR4 ;  /* 0x00000004ff0a7e24 */ /* 0x000fe4000f8e00ff */
[----:B------:R-:W-:Y:S07]  /*6980*/  LEPC R20, `(.L_x_118) ;  /* 0x000000001014794e */ /* 0x000fee0000000000 */
[----:B---345:R-:W-:Y:S05]  /*6990*/  CALL.ABS.NOINC R14 ;  /* 0x000000000e007343 */ /* 0x038fea0003c00000 */
.L_x_118:
[----:B------:R-:W1:Y:S01]  /*69a0*/  LDCU.64 UR8, c[0x4][0x80] ;  /* 0x01001000ff0877ac */ /* 0x000e620008000a00 */
[----:B------:R-:W2:Y:S01]  /*69b0*/  LDC.64 R2, c[0x4][R2] ;  /* 0x0100000002027b82 */ /* 0x000ea20000000a00 */
[----:B------:R-:W-:Y:S02]  /*69c0*/  HFMA2 R12, -RZ, RZ, 0, 5.9604644775390625e-08 ;  /* 0x00000001ff0c7431 */ /* 0x000fe400000001ff */
[----:B------:R-:W-:Y:S02]  /*69d0*/  IMAD.MOV.U32 R8, RZ, RZ, 0x70 ;  /* 0x00000070ff087424 */ /* 0x000fe400078e00ff */
[----:B------:R-:W-:Y:S01]  /*69e0*/  IMAD.MOV.U32 R13, RZ, RZ, RZ ;  /* 0x000000ffff0d7224 */ /* 0x000fe200078e00ff */
[----:B------:R-:W3:Y:S01]  /*69f0*/  LDCU.64 UR6, c[0x4][0x88] ;  /* 0x01001100ff0677ac */ /* 0x000ee20008000a00 */
[----:B------:R-:W4:Y:S01]  /*6a00*/  LDCU.64 UR4, c[0x4][0x8] ;  /* 0x01000100ff0477ac */ /* 0x000f220008000a00 */
[----:B-1----:R-:W-:Y:S02]  /*6a10*/  MOV R4, UR8 ;  /* 0x0000000800047c02 */ /* 0x002fe40008000f00 */
[----:B------:R-:W-:Y:S02]  /*6a20*/  MOV R5, UR9 ;  /* 0x0000000900057c02 */ /* 0x000fe40008000f00 */
[----:B---3--:R-:W-:Y:S01]  /*6a30*/  MOV R7, UR7 ;  /* 0x0000000700077c02 */ /* 0x008fe20008000f00 */
[----:B------:R-:W-:Y:S01]  /*6a40*/  IMAD.U32 R6, RZ, RZ, UR6 ;  /* 0x00000006ff067e24 */ /* 0x000fe2000f8e00ff */
[----:B----4-:R-:W-:Y:S01]  /*6a50*/  MOV R11, UR5 ;  /* 0x00000005000b7c02 */ /* 0x010fe20008000f00 */
[----:B------:R-:W-:Y:S02]  /*6a60*/  IMAD.U32 R10, RZ, RZ, UR4 ;  /* 0x00000004ff0a7e24 */ /* 0x000fe4000f8e00ff */
[----:B------:R-:W-:Y:S07]  /*6a70*/  LEPC R20, `(.L_x_117) ;  /* 0x000000001014794e */ /* 0x000fee0000000000 */
[----:B--2---:R-:W-:Y:S05]  /*6a80*/  CALL.ABS.NOINC R2 ;  /* 0x0000000002007343 */ /* 0x004fea0003c00000 */
.L_x_117:
[----:B------:R-:W-:Y:S02]  /*6a90*/  R2UR UR6, R88 ;  /* 0x00000000580672ca */ /* 0x000fe400000e0000 */
[----:B------:R-:W-:Y:S02]  /*6aa0*/  R2UR UR5, R100 ;  /* 0x00000000640572ca */ /* 0x000fe400000e0000 */
[----:B------:R-:W-:Y:S02]  /*6ab0*/  R2UR UR4, R99 ;  /* 0x00000000630472ca */ /* 0x000fe400000e0000 */
[----:B------:R-:W-:Y:S02]  /*6ac0*/  ISETP.NE.U32.AND P4, PT, R78, RZ, PT ;  /* 0x000000ff4e00720c */ /* 0x000fe40003f85070 */
[----:B------:R-:W-:Y:S02]  /*6ad0*/  ISETP.NE.U32.AND P2, PT, RZ, UR60, PT ;  /* 0x0000003cff007c0c */ /* 0x000fe4000bf45070 */
[----:B------:R-:W-:Y:S02]  /*6ae0*/  ISETP.NE.AND.EX P4, PT, R79, RZ, PT, P4 ;  /* 0x000000ff4f00720c */ /* 0x000fe40003f85340 */
[----:B------:R-:W-:Y:S01]  /*6af0*/  ISETP.NE.AND.EX P2, PT, RZ, UR61, PT, P2 ;  /* 0x0000003dff007c0c */ /* 0x000fe2000bf45320 */
[----:B------:R-:W-:Y:S02]  /*6b00*/  UISETP.NE.AND UP2, UPT, UR6, URZ, UPT ;  /* 0x000000ff0600728c */ /* 0x000fe4000bf45270 */
[----:B------:R-:W-:Y:S04]  /*6b10*/  UISETP.NE.U32.AND UP0, UPT, UR5, URZ, UPT ;  /* 0x000000ff0500728c */ /* 0x000fe8000bf05070 */
[----:B------:R-:W-:Y:S01]  /*6b20*/  UISETP.NE.AND.EX UP1, UPT, UR4, URZ, UPT, UP0 ;  /* 0x000000ff0400728c */ /* 0x000fe2000bf25300 */
[----:B------:R-:W-:Y:S01]  /*6b30*/  PLOP3.LUT P1, PT, PT, PT, UP2, 0x80, 0x8 ;  /* 0x000000000008781c */ /* 0x000fe20003f2f028 */
[----:B------:R-:W-:Y:S03]  /*6b40*/  UPLOP3.LUT UP0, UPT, UPT, UPT, UPT, 0x40, 0x4 ;  /* 0x000000000004789c */ /* 0x000fe60003f0e870 */
[----:B------:R-:W-:Y:S06]  /*6b50*/  @UP2 UPLOP3.LUT UP0, UPT, UPT, UPT, UP1, 0x80, 0x8 ;  /* 0x000000000008289c */ /* 0x000fec0003f0f010 */
[----:B------:R-:W-:Y:S01]  /*6b60*/  PLOP3.LUT P0, PT, PT, PT, UP0, 0x80, 0x8 ;  /* 0x000000000008781c */ /* 0x000fe20003f0f008 */
[----:B------:R-:W-:Y:S01]  /*6b70*/  @!UPT UIADD3 URZ, UPT, UPT, URZ, URZ, URZ ;  /* 0x000000fffffff290 */ /* 0x000fe2000fffe0ff */
[----:B------:R-:W-:Y:S11]  /*6b80*/  BRA.U !UP1, `(.L_x_119) ;  /* 0x0000000109407547 */ /* 0x000ff6000b800000 */
[----:B------:R-:W-:Y:S01]  /*6b90*/  UISETP.NE.U32.AND UP0, UPT, UR60, URZ, UPT ;  /* 0x000000ff3c00728c */ /* 0x000fe2000bf05070 */
[----:B------:R-:W-:Y:S01]  /*6ba0*/  R2UR UR6, R100 ;  /* 0x00000000640672ca */ /* 0x000fe200000e0000 */
[----:B------:R-:W2:Y:S01]  /*6bb0*/  LDCU.64 UR8, c[0x0][0x358] ;  /* 0x00006b00ff0877ac */ /* 0x000ea20008000a00 */
[----:B------:R-:W-:Y:S02]  /*6bc0*/  HFMA2 R84, -RZ, RZ, 0, 5.9604644775390625e-08 ;  /* 0x00000001ff547431 */ /* 0x000fe400000001ff */
[----:B-1----:R-:W-:Y:S01]  /*6bd0*/  IMAD.MOV.U32 R0, RZ, RZ, 0x1 ;  /* 0x00000001ff007424 */ /* 0x002fe200078e00ff */
[----:B------:R-:W-:Y:S06]  /*6be0*/  UISETP.NE.AND.EX UP0, UPT, UR61, URZ, UPT, UP0 ;  /* 0x000000ff3d00728c */ /* 0x000fec000bf05300 */
[----:B------:R-:W-:Y:S05]  /*6bf0*/  PLOP3.LUT P3, PT, PT, PT, UP0, 0x80, 0x8 ;  /* 0x000000000008781c */ /* 0x000fea0003f6f008 */
[----:B------:R-:W1:Y:S01]  /*6c00*/  @UP0 LDCU.64 UR4, c[0x0][0x888] ;  /* 0x00011100ff0407ac */ /* 0x000e620008000a00 */
[----:B------:R-:W-:Y:S07]  /*6c10*/  @UP0 UIMAD UR6, UR36, UR6, URZ ;  /* 0x00000006240602a4 */ /* 0x000fee000f8e02ff */
[----:B------:R-:W-:Y:S01]  /*6c20*/  @!P3 PRMT R84, R0, 0x7610, R84 ;  /* 0x000076100054b816 */ /* 0x000fe20000000054 */
[----:B-1----:R-:W-:Y:S06]  /*6c30*/  @UP0 UIMAD.WIDE UR4, UR6, 0x4, UR4 ;  /* 0x00000004060408a5 */ /* 0x002fec000f8e0204 */
[----:B------:R-:W-:Y:S02]  /*6c40*/  IMAD.U32 R2, RZ, RZ, UR4 ;  /* 0x00000004ff027e24 */ /* 0x000fe4000f8e00ff */
[----:B------:R-:W-:Y:S03]  /*6c50*/  IMAD.U32 R3, RZ, RZ, UR5 ;  /* 0x00000005ff037e24 */ /* 0x000fe6000f8e00ff */
[----:B------:R-:W1:Y:S02]  /*6c60*/  @!UP0 LDCU UR4, c[0x0][0x880] ;  /* 0x00011000ff0487ac */ /* 0x000e640008000800 */
[----:B--2--5:R2:W5:Y:S02]  /*6c70*/  @P3 LDG.E R41, desc[UR8][R2.64] ;  /* 0x0000000802293981 */ /* 0x024564000c1e1900 */
[----:B-12---:R-:W-:Y:S02]  /*6c80*/  @!P3 MOV R41, UR4 ;  /* 0x000000040029bc02 */ /* 0x006fe40008000f00 */
.L_x_119:
[----:B------:R-:W-:Y:S05]  /*6c90*/  @!P4 BRA `(.L_x_120) ;  /* 0x000000000024c947 */ /* 0x000fea0003800000 */
[----:B------:R-:W-:Y:S01]  /*6ca0*/  ISETP.NE.U32.AND P3, PT, R76, RZ, PT ;  /* 0x000000ff4c00720c */ /* 0x000fe20003f65070 */
[----:B------:R-:W2:Y:S03]  /*6cb0*/  LDCU.64 UR4, c[0x0][0x358] ;  /* 0x00006b00ff0477ac */ /* 0x000ea60008000a00 */
[----:B------:R-:W-:Y:S11]  /*6cc0*/  ISETP.NE.AND.EX P3, PT, R77, RZ, PT, P3 ;  /* 0x000000ff4d00720c */ /* 0x000ff60003f65330 */
[----:B------:R-:W-:Y:S02]  /*6cd0*/  @!UPT UIADD3 URZ, UPT, UPT, URZ, URZ, URZ ;  /* 0x000000fffffff290 */ /* 0x000fe4000fffe0ff */
[----:B------:R-:W3:Y:S01]  /*6ce0*/  @P3 LDC.64 R2, c[0x0][0x8a8] ;  /* 0x00022a00ff023b82 */ /* 0x000ee20000000a00 */
[----:B-1----:R-:W-:Y:S04]  /*6cf0*/  @P3 IMAD R0, R78, UR36, RZ ;  /* 0x000000244e003c24 */ /* 0x002fe8000f8e02ff */
[----:B---3--:R-:W-:Y:S05]  /*6d00*/  @P3 IMAD.WIDE R2, R0, 0x4, R2 ;  /* 0x0000000400023825 */ /* 0x008fea00078e0202 */
[----:B--2--5:R2:W5:Y:S02]  /*6d10*/  @P3 LDG.E R38, desc[UR4][R2.64] ;  /* 0x0000000402263981 */ /* 0x024564000c1e1900 */
[----:B--2---:R-:W3:Y:S02]  /*6d20*/  @!P3 LDC R38, c[0x0][0x8a0] ;  /* 0x00022800ff26bb82 */ /* 0x004ee40000000800 */
.L_x_120:
[----:B-----5:R-:W-:Y:S01]  /*6d30*/  FSETP.NEU.AND P3, PT, R41, RZ, PT ;  /* 0x000000ff2900720b */ /* 0x020fe20003f6d000 */
[----:B------:R-:W-:Y:S01]  /*6d40*/  ULOP3.LUT UR4, UR54, 0x1, URZ, 0x3c, !UPT ;  /* 0x0000000136047892 */ /* 0x000fe2000f8e3cff */
[----:B------:R-:W-:Y:S01]  /*6d50*/  SEL R4, RZ, 0xffffffff, P2 ;  /* 0xffffffffff047807 */ /* 0x000fe20001000000 */
[----:B------:R-:W-:Y:S01]  /*6d60*/  IMAD.U32 R108, RZ, RZ, UR46 ;  /* 0x0000002eff6c7e24 */ /* 0x000fe2000f8e00ff */
[----:B------:R-:W-:Y:S01]  /*6d70*/  @P1 LOP3.LUT P2, RZ, R84, 0xff, RZ, 0xc0, !PT ;  /* 0x000000ff54ff1812 */ /* 0x000fe2000784c0ff */
[----:B------:R-:W-:Y:S01]  /*6d80*/  IMAD.SHL.U32 R81, R93, 0x10, RZ ;  /* 0x000000105d517824 */ /* 0x000fe200078e00ff */
[----:B------:R-:W-:Y:S01]  /*6d90*/  @P1 SEL R3, RZ, 0xffffffff, P3 ;  /* 0xffffffffff031807 */ /* 0x000fe20001800000 */
[----:B------:R-:W-:Y:S01]  /*6da0*/  IMAD.U32 R109, RZ, RZ, UR4 ;  /* 0x00000004ff6d7e24 */ /* 0x000fe2000f8e00ff */
[----:B------:R-:W-:Y:S01]  /*6db0*/  LEA R89, R36, UR47, 0x3 ;  /* 0x0000002f24597c11 */ /* 0x000fe2000f8e18ff */
[----:B------:R-:W-:Y:S01]  /*6dc0*/  IMAD.SHL.U32 R108, R108, 0x2000, RZ ;  /* 0x000020006c6c7824 */ /* 0x000fe200078e00ff */
[----:B------:R-:W-:Y:S01]  /*6dd0*/  @P0 SEL R3, R4, R3, !P2 ;  /* 0x0000000304030207 */ /* 0x000fe20005000000 */
[----:B------:R-:W-:Y:S01]  /*6de0*/  IMAD.SHL.U32 R80, R92, 0x10, RZ ;  /* 0x000000105c507824 */ /* 0x000fe200078e00ff */
[----:B------:R-:W-:Y:S01]  /*6df0*/  SHF.L.U32 R2, R95, 0x1f, RZ ;  /* 0x0000001f5f027819 */ /* 0x000fe200000006ff */
[----:B------:R-:W-:Y:S01]  /*6e00*/  IMAD.IADD R82, R97, 0x1, R108 ;  /* 0x0000000161527824 */ /* 0x000fe200078e026c */
[----:B------:R-:W-:Y:S01]  /*6e10*/  @P1 LOP3.LUT R3, R3, 0x1, RZ, 0xc0, !PT ;  /* 0x0000000103031812 */ /* 0x000fe200078ec0ff */
[----:B------:R-:W-:Y:S01]  /*6e20*/  BSSY B1, `(.L_x_121) ;  /* 0x0000039000017945 */ /* 0x000fe20003800000 */
[----:B------:R-:W-:Y:S01]  /*6e30*/  PLOP3.LUT P2, PT, PT, PT, UP1, 0x80, 0x8 ;  /* 0x000000000008781c */ /* 0x000fe20003f4f018 */
[----:B------:R-:W-:Y:S01]  /*6e40*/  IMAD.IADD R83, R82, 0x1, R81 ;  /* 0x0000000152537824 */ /* 0x000fe200078e0251 */
[----:B------:R-:W-:Y:S01]  /*6e50*/  ISETP.NE.U32.OR P5, PT, R3, 0x1, !P1 ;  /* 0x000000010300780c */ /* 0x000fe20004fa5470 */
[----:B------:R-:W-:Y:S01]  /*6e60*/  IMAD.U32 R3, RZ, RZ, UR46 ;  /* 0x0000002eff037e24 */ /* 0x000fe2000f8e00ff */
[----:B------:R-:W-:Y:S01]  /*6e70*/  LOP3.LUT P4, R90, R84, 0xff, RZ, 0xc0, !PT ;  /* 0x000000ff545a7812 */ /* 0x000fe2000788c0ff */
[----:B------:R-:W-:Y:S01]  /*6e80*/  IMAD.MOV.U32 R103, RZ, RZ, 0x1 ;  /* 0x00000001ff677424 */ /* 0x000fe200078e00ff */
[----:B------:R-:W-:Y:S01]  /*6e90*/  P2R R102, PR, RZ, 0x20 ;  /* 0x00000020ff667803 */ /* 0x000fe20000000000 */
[----:B------:R-:W-:Y:S01]  /*6ea0*/  IMAD R39, R36, 0x40, R37 ;  /* 0x0000004024277824 */ /* 0x000fe200078e0225 */
[----:B-1----:R-:W-:Y:S01]  /*6eb0*/  LEA R0, R3, UR47, 0x3 ;  /* 0x0000002f03007c11 */ /* 0x002fe2000f8e18ff */
[----:B------:R-:W-:Y:S01]  /*6ec0*/  IMAD.U32 R110, RZ, RZ, UR46 ;  /* 0x0000002eff6e7e24 */ /* 0x000fe2000f8e00ff */
[----:B------:R-:W-:Y:S02]  /*6ed0*/  SEL R3, RZ, 0xffffffff, P3 ;  /* 0xffffffffff037807 */ /* 0x000fe40001800000 */
[----:B------:R-:W-:Y:S02]  /*6ee0*/  CS2R R74, SRZ ;  /* 0x00000000004a7805 */ /* 0x000fe4000001ff00 */
[----:B------:R-:W-:Y:S02]  /*6ef0*/  CS2R R72, SRZ ;  /* 0x0000000000487805 */ /* 0x000fe4000001ff00 */
[----:B------:R-:W-:Y:S02]  /*6f00*/  CS2R R66, SRZ ;  /* 0x0000000000427805 */ /* 0x000fe4000001ff00 */
[----:B------:R-:W-:Y:S02]  /*6f10*/  @P2 SEL R3, R4, R3, !P4 ;  /* 0x0000000304032207 */ /* 0x000fe40006000000 */
[----:B------:R-:W-:Y:S02]  /*6f20*/  CS2R R64, SRZ ;  /* 0x0000000000407805 */ /* 0x000fe4000001ff00 */
[----:B------:R-:W-:Y:S02]  /*6f30*/  @P5 SHF.L.U32 R5, R109, 0x1f, RZ ;  /* 0x0000001f6d055819 */ /* 0x000fe400000006ff */
[----:B------:R-:W-:Y:S02]  /*6f40*/  CS2R R58, SRZ ;  /* 0x00000000003a7805 */ /* 0x000fe4000001ff00 */
[----:B------:R-:W-:Y:S02]  /*6f50*/  LOP3.LUT R3, R3, 0x1, RZ, 0xc0, !PT ;  /* 0x0000000103037812 */ /* 0x000fe400078ec0ff */
[----:B------:R-:W-:Y:S01]  /*6f60*/  CS2R R56, SRZ ;  /* 0x0000000000387805 */ /* 0x000fe2000001ff00 */
[----:B------:R-:W1:Y:S01]  /*6f70*/  @P5 SYNCS.PHASECHK.TRANS64.TRYWAIT P1, [R0+URZ+0x140], R5 ;  /* 0x00014005000055a7 */ /* 0x000e6200080211ff */
[----:B------:R-:W-:Y:S02]  /*6f80*/  CS2R R50, SRZ ;  /* 0x0000000000327805 */ /* 0x000fe4000001ff00 */
[----:B------:R-:W-:Y:S02]  /*6f90*/  ISETP.NE.U32.AND P2, PT, R3, 0x1, PT ;  /* 0x000000010300780c */ /* 0x000fe40003f45070 */
[----:B------:R-:W-:Y:S01]  /*6fa0*/  CS2R R48, SRZ ;  /* 0x0000000000307805 */ /* 0x000fe2000001ff00 */
[----:B------:R-:W-:Y:S01]  /*6fb0*/  IMAD.IADD R47, R82, 0x1, R80 ;  /* 0x00000001522f7824 */ /* 0x000fe200078e0250 */
[----:B------:R-:W-:Y:S01]  /*6fc0*/  P2R R111, PR, RZ, 0x4 ;  /* 0x00000004ff6f7803 */ /* 0x000fe20000000000 */
[----:B------:R-:W-:Y:S01]  /*6fd0*/  IMAD.IADD R46, R96, 0x1, R83 ;  /* 0x00000001602e7824 */ /* 0x000fe200078e0253 */
[----:B------:R2:W4:Y:S01]  /*6fe0*/  SYNCS.PHASECHK.TRANS64.TRYWAIT P0, [R89+URZ+0x1a0], R2 ;  /* 0x0001a002590075a7 */ /* 0x00052200080011ff */
[----:B-1----:R-:W-:Y:S01]  /*6ff0*/  @P5 SEL R103, RZ, 0x1, !P1 ;  /* 0x00000001ff675807 */ /* 0x002fe20004800000 */
[----:B--2---:R-:W-:Y:S06]  /*7000*/  @!P5 BRA `(.L_x_122) ;  /* 0x000000000068d947 */ /* 0x004fec0003800000 */
[----:B------:R-:W-:Y:S01]  /*7010*/  ISETP.NE.AND P1, PT, R103, RZ, PT ;  /* 0x000000ff6700720c */ /* 0x000fe20003f25270 */
[----:B------:R-:W-:Y:S01]  /*7020*/  BSSY B0, `(.L_x_123) ;  /* 0x000000d000007945 */ /* 0x000fe20003800000 */
[----:B------:R-:W-:Y:S02]  /*7030*/  CS2R R50, SRZ ;  /* 0x0000000000327805 */ /* 0x000fe4000001ff00 */
[----:B------:R-:W-:Y:S02]  /*7040*/  CS2R R48, SRZ ;  /* 0x0000000000307805 */ /* 0x000fe4000001ff00 */
[----:B------:R-:W-:Y:S02]  /*7050*/  CS2R R58, SRZ ;  /* 0x00000000003a7805 */ /* 0x000fe4000001ff00 */
[----:B------:R-:W-:Y:S02]  /*7060*/  CS2R R56, SRZ ;  /* 0x0000000000387805 */ /* 0x000fe4000001ff00 */
[----:B------:R-:W-:Y:S02]  /*7070*/  CS2R R66, SRZ ;  /* 0x0000000000427805 */ /* 0x000fe4000001ff00 */
[----:B------:R-:W-:Y:S02]  /*7080*/  CS2R R64, SRZ ;  /* 0x0000000000407805 */ /* 0x000fe4000001ff00 */
[----:B------:R-:W-:Y:S02]  /*7090*/  CS2R R74, SRZ ;  /* 0x00000000004a7805 */ /* 0x000fe4000001ff00 */
[----:B------:R-:W-:Y:S01]  /*70a0*/  CS2R R72, SRZ ;  /* 0x0000000000487805 */ /* 0x000fe2000001ff00 */
[----:B------:R-:W-:Y:S06]  /*70b0*/  @P1 BRA `(.L_x_124) ;  /* 0x00000000000c1947 */ /* 0x000fec0003800000 */
[----:B------:R-:W-:Y:S04]  /*70c0*/  SHF.L.U32 R3, R109, 0x1f, RZ ;  /* 0x0000001f6d037819 */ /* 0x000fe800000006ff */
[----:B------:R-:W1:Y:S02]  /*70d0*/  SYNCS.PHASECHK.TRANS64.TRYWAIT P1, [R0+URZ+0x140], R3 ;  /* 0x00014003000075a7 */ /* 0x000e6400080211ff */
[----:B-1----:R-:W-:Y:S05]  /*70e0*/  @!P1 BRA `(.L_x_125) ;  /* 0x0000002c00389947 */ /* 0x002fea0003800000 */
.L_x_124:
[----:B------:R-:W-:Y:S05]  /*70f0*/  BSYNC B0 ;  /* 0x0000000000007941 */ /* 0x000fea0003800000 */
.L_x_123:
[----:B------:R-:W-:Y:S01]  /*7100*/  ISETP.NE.AND P1, PT, R111, RZ, PT ;  /* 0x000000ff6f00720c */ /* 0x000fe20003f25270 */
[----:B------:R-:W-:Y:S04]  /*7110*/  UIADD3 UR4, UPT, UPT, UR46, 0x1, URZ ;  /* 0x000000012e047890 */ /* 0x000fe8000fffe0ff */
[----:B------:R-:W-:Y:S04]  /*7120*/  UISETP.NE.AND UP0, UPT, UR4, 0x3, UPT ;  /* 0x000000030400788c */ /* 0x000fe8000bf05270 */
[----:B------:R-:W-:Y:S02]  /*7130*/  USEL UR5, URZ, 0x1, UP0 ;  /* 0x00000001ff057887 */ /* 0x000fe40008000000 */
[----:B------:R-:W-:Y:S02]  /*7140*/  USEL UR4, UR4, URZ, UP0 ;  /* 0x000000ff04047287 */ /* 0x000fe40008000000 */
[----:B------:R2:W1:Y:S02]  /*7150*/  @P1 LDS.128 R48, [R82] ;  /* 0x0000000052301984 */ /* 0x0004640000000c00 */
[----:B------:R-:W-:Y:S02]  /*7160*/  LOP3.LUT R109, R109, UR5, RZ, 0x3c, !PT ;  /* 0x000000056d6d7c12 */ /* 0x000fe4000f8e3cff */
[----:B------:R2:W1:Y:S01]  /*7170*/  @P1 LDS.128 R56, [R83+0x10] ;  /* 0x0000100053381984 */ /* 0x0004620000000c00 */
[----:B------:R-:W-:Y:S03]  /*7180*/  IMAD.U32 R110, RZ, RZ, UR4 ;  /* 0x00000004ff6e7e24 */ /* 0x000fe6000f8e00ff */
[----:B------:R2:W1:Y:S04]  /*7190*/  @P1 LDS.128 R64, [R47+0x20] ;  /* 0x000020002f401984 */ /* 0x0004680000000c00 */
[----:B------:R2:W1:Y:S02]  /*71a0*/  @P1 LDS.128 R72, [R46+0x10] ;  /* 0x000010002e481984 */ /* 0x0004640000000c00 */
.L_x_122:
[----:B------:R-:W-:Y:S05]  /*71b0*/  BSYNC B1 ;  /* 0x0000000000017941 */ /* 0x000fea0003800000 */
.L_x_121:
[----:B-1----:R-:W-:Y:S04]  /*71c0*/  SHF.R.U32.HI R0, RZ, 0x15, R39 ;  /* 0x00000015ff007819 */ /* 0x002fe80000011627 */
[----:B------:R-:W-:Y:S01]  /*71d0*/  LOP3.LUT P1, RZ, R0, 0x3, R85, 0x48, !PT ;  /* 0x0000000300ff7812 */ /* 0x000fe20007824855 */
[----:B------:R-:W-:Y:S01]  /*71e0*/  @!UPT UIADD3 URZ, UPT, UPT, URZ, URZ, URZ ;  /* 0x000000fffffff290 */ /* 0x000fe2000fffe0ff */
[----:B----4-:R-:W-:Y:S11]  /*71f0*/  @P0 BRA `(.L_x_126) ;  /* 0x0000000000080947 */ /* 0x010ff60003800000 */
[----:B------:R-:W1:Y:S02]  /*7200*/  SYNCS.PHASECHK.TRANS64.TRYWAIT P0, [R89+URZ+0x1a0], R2 ;  /* 0x0001a002590075a7 */ /* 0x000e6400080011ff */
[----:B-1----:R-:W-:Y:S05]  /*7210*/  @!P0 BRA `(.L_x_127) ;  /* 0x0000002c00008947 */ /* 0x002fea0003800000 */
.L_x_126:
[----:B------:R-:W-:Y:S05]  /*7220*/  @!P1 BRA `(.L_x_128) ;  /* 0x0000000000409947 */ /* 0x000fea0003800000 */
[----:B------:R-:W4:Y:S01]  /*7230*/  LDCU.64 UR8, c[0x4][0x70] ;  /* 0x01000e00ff0877ac */ /* 0x000f220008000a00 */
[----:B------:R-:W-:Y:S01]  /*7240*/  MOV R3, 0x0 ;  /* 0x0000000000037802 */ /* 0x000fe20000000f00 */
[----:B------:R-:W-:Y:S02]  /*7250*/  HFMA2 R12, -RZ, RZ, 0, 5.9604644775390625e-08 ;  /* 0x00000001ff0c7431 */ /* 0x000fe400000001ff */
[----:B------:R-:W-:Y:S02]  /*7260*/  IMAD.MOV.U32 R8, RZ, RZ, 0x192 ;  /* 0x00000192ff087424 */ /* 0x000fe400078e00ff */
[----:B------:R-:W-:Y:S01]  /*7270*/  IMAD.MOV.U32 R13, RZ, RZ, RZ ;  /* 0x000000ffff0d7224 */ /* 0x000fe200078e00ff */
[----:B------:R-:W5:Y:S01]  /*7280*/  LDCU.64 UR6, c[0x4][0x78] ;  /* 0x01000f00ff0677ac */ /* 0x000f620008000a00 */
[----:B-1----:R-:W1:Y:S01]  /*7290*/  LDC.64 R2, c[0x4][R3] ;  /* 0x0100000003027b82 */ /* 0x002e620000000a00 */
[----:B------:R-:W2:Y:S01]  /*72a0*/  LDCU.64 UR4, c[0x4][0x10] ;  /* 0x01000200ff0477ac */ /* 0x000ea20008000a00 */
[----:B----4-:R-:W-:Y:S01]  /*72b0*/  MOV R5, UR9 ;  /* 0x0000000900057c02 */ /* 0x010fe20008000f00 */
[----:B------:R-:W-:Y:S01]  /*72c0*/  IMAD.U32 R4, RZ, RZ, UR8 ;  /* 0x00000008ff047e24 */ /* 0x000fe2000f8e00ff */
[----:B-----5:R-:W-:Y:S01]  /*72d0*/  MOV R7, UR7 ;  /* 0x0000000700077c02 */ /* 0x020fe20008000f00 */
[----:B------:R-:W-:Y:S01]  /*72e0*/  IMAD.U32 R6, RZ, RZ, UR6 ;  /* 0x00000006ff067e24 */ /* 0x000fe2000f8e00ff */
[----:B--2---:R-:W-:Y:S01]  /*72f0*/  MOV R11, UR5 ;  /* 0x00000005000b7c02 */ /* 0x004fe20008000f00 */
[----:B------:R-:W-:Y:S02]  /*7300*/  IMAD.U32 R10, RZ, RZ, UR4 ;  /* 0x00000004ff0a7e24 */ /* 0x000fe4000f8e00ff */
[----:B------:R-:W-:Y:S07]  /*7310*/  LEPC R20, `(.L_x_128) ;  /* 0x000000001014794e */ /* 0x000fee0000000000 */
[----:B-1-3--:R-:W-:Y:S05]  /*7320*/  CALL.ABS.NOINC R2 ;  /* 0x0000000002007343 */ /* 0x00afea0003c00000 */
.L_x_128:
[----:B------:R-:W-:Y:S05]  /*7330*/  WARPSYNC.ALL ;  /* 0x0000000000007948 */ /* 0x000fea0003800000 */
[----:B------:R-:W-:Y:S01]  /*7340*/  R2UR UR4, R39 ;  /* 0x00000000270472ca */ /* 0x000fe200000e0000 */
[--C-:B------:R-:W-:Y:S01]  /*7350*/  HADD2.F32 R40, -RZ, R48.reuse.H0_H0 ;  /* 0x20000030ff287230 */ /* 0x100fe20000004100 */
[----:B------:R-:W-:Y:S01]  /*7360*/  ISETP.NE.AND P0, PT, R98, RZ, PT ;  /* 0x000000ff6200720c */ /* 0x000fe20003f05270 */
[----:B------:R-:W-:Y:S01]  /*7370*/  HADD2.F32 R43, -RZ, R48.H1_H1 ;  /* 0x30000030ff2b7230 */ /* 0x000fe20000004100 */
[----:B------:R-:W-:Y:S01]  /*7380*/  BSSY.RECONVERGENT B0, `(.L_x_129) ;  /* 0x0000085000007945 */ /* 0x000fe20003800200 */
[----:B------:R-:W-:Y:S02]  /*7390*/  HADD2.F32 R42, -RZ, R49.H0_H0 ;  /* 0x20000031ff2a7230 */ /* 0x000fe40000004100 */
[----:B------:R-:W-:Y:S02]  /*73a0*/  HADD2.F32 R45, -RZ, R51.H0_H0 ;  /* 0x20000033ff2d7230 */ /* 0x000fe40000004100 */
[----:B------:R-:W-:Y:S04]  /*73b0*/  HADD2.F32 R44, -RZ, R75.H1_H1 ;  /* 0x3000004bff2c7230 */ /* 0x000fe80000004100 */
[----:B------:R-:W3:Y:S02]  /*73c0*/  LDTM.x32 R4, tmem[UR4] ;  /* 0x00000004000479ee */ /* 0x000ee400082c0000 */
[C---:B---3--:R-:W-:Y:S01]  /*73d0*/  FMUL R0, R38.reuse, R4 ;  /* 0x0000000426007220 */ /* 0x048fe20000400000 */
[C---:B-1----:R-:W-:Y:S01]  /*73e0*/  FMUL R2, R38.reuse, R5 ;  /* 0x0000000526027220 */ /* 0x042fe20000400000 */
[C---:B------:R-:W-:Y:S01]  /*73f0*/  FMUL R3, R38.reuse, R6 ;  /* 0x0000000626037220 */ /* 0x040fe20000400000 */
[C---:B------:R-:W-:Y:S01]  /*7400*/  FMUL R7, R38.reuse, R7 ;  /* 0x0000000726077220 */ /* 0x040fe20000400000 */
[C---:B------:R-:W-:Y:S01]  /*7410*/  FFMA R0, R41.reuse, R40, R0 ;  /* 0x0000002829007223 */ /* 0x040fe20000000000 */
[----:B------:R-:W-:Y:S02]  /*7420*/  HADD2.F32 R40, -RZ, R49.H1_H1 ;  /* 0x30000031ff287230 */ /* 0x000fe40000004100 */
[C---:B------:R-:W-:Y:S01]  /*7430*/  FFMA R2, R41.reuse, R43, R2 ;  /* 0x0000002b29027223 */ /* 0x040fe20000000002 */
[C---:B------:R-:W-:Y:S01]  /*7440*/  FFMA R3, R41.reuse, R42, R3 ;  /* 0x0000002a29037223 */ /* 0x040fe20000000003 */
[--C-:B------:R-:W-:Y:S02]  /*7450*/  HADD2.F32 R43, -RZ, R50.reuse.H0_H0 ;  /* 0x20000032ff2b7230 */ /* 0x100fe40000004100 */
[----:B------:R-:W-:Y:S01]  /*7460*/  FMUL R4, R38, R8 ;  /* 0x0000000826047220 */ /* 0x000fe20000400000 */
[----:B------:R-:W-:Y:S01]  /*7470*/  HADD2.F32 R42, -RZ, R50.H1_H1 ;  /* 0x30000032ff2a7230 */ /* 0x000fe20000004100 */
[----:B------:R-:W-:Y:S01]  /*7480*/  F2FP.F16.F32.PACK_AB R52, R2, R0 ;  /* 0x000000000234723e */ /* 0x000fe200000000ff */
[C---:B------:R-:W-:Y:S01]  /*7490*/  FFMA R7, R41.reuse, R40, R7 ;  /* 0x0000002829077223 */ /* 0x040fe20000000007 */
[----:B------:R-:W-:Y:S01]  /*74a0*/  FFMA R4, R41, R43, R4 ;  /* 0x0000002b29047223 */ /* 0x000fe20000000004 */
[C---:B------:R-:W-:Y:S01]  /*74b0*/  FMUL R5, R38.reuse, R9 ;  /* 0x0000000926057220 */ /* 0x040fe20000400000 */
[C---:B------:R-:W-:Y:S01]  /*74c0*/  FMUL R6, R38.reuse, R10 ;  /* 0x0000000a26067220 */ /* 0x040fe20000400000 */
[----:B------:R-:W-:Y:S01]  /*74d0*/  HADD2.F32 R40, -RZ, R51.H1_H1 ;  /* 0x30000033ff287230 */ /* 0x000fe20000004100 */
[----:B------:R-:W-:Y:S01]  /*74e0*/  F2FP.F16.F32.PACK_AB R53, R7, R3 ;  /* 0x000000030735723e */ /* 0x000fe200000000ff */
[C---:B------:R-:W-:Y:S01]  /*74f0*/  FFMA R5, R41.reuse, R42, R5 ;  /* 0x0000002a29057223 */ /* 0x040fe20000000005 */
[----:B------:R-:W-:Y:S01]  /*7500*/  FFMA R6, R41, R45, R6 ;  /* 0x0000002d29067223 */ /* 0x000fe20000000006 */
[C---:B------:R-:W-:Y:S01]  /*7510*/  FMUL R11, R38.reuse, R11 ;  /* 0x0000000b260b7220 */ /* 0x040fe20000400000 */
[--C-:B------:R-:W-:Y:S02]  /*7520*/  HADD2.F32 R43, -RZ, R56.reuse.H0_H0 ;  /* 0x20000038ff2b7230 */ /* 0x100fe40000004100 */
[C---:B------:R-:W-:Y:S01]  /*7530*/  FMUL R8, R38.reuse, R12 ;  /* 0x0000000c26087220 */ /* 0x040fe20000400000 */
[----:B------:R-:W-:Y:S01]  /*7540*/  F2FP.F16.F32.PACK_AB R54, R5, R4 ;  /* 0x000000040536723e */ /* 0x000fe200000000ff */
[C---:B------:R-:W-:Y:S01]  /*7550*/  FFMA R11, R41.reuse, R40, R11 ;  /* 0x00000028290b7223 */ /* 0x040fe2000000000b */
[----:B------:R-:W-:Y:S02]  /*7560*/  HADD2.F32 R40, -RZ, R56.H1_H1 ;  /* 0x30000038ff287230 */ /* 0x000fe40000004100 */
[----:B------:R-:W-:Y:S01]  /*7570*/  FFMA R8, R41, R43, R8 ;  /* 0x0000002b29087223 */ /* 0x000fe20000000008 */
[C---:B------:R-:W-:Y:S01]  /*7580*/  FMUL R9, R38.reuse, R13 ;  /* 0x0000000d26097220 */ /* 0x040fe20000400000 */
[--C-:B------:R-:W-:Y:S01]  /*7590*/  HADD2.F32 R45, -RZ, R57.reuse.H0_H0 ;  /* 0x20000039ff2d7230 */ /* 0x100fe20000004100 */
[----:B------:R-:W-:Y:S01]  /*75a0*/  F2FP.F16.F32.PACK_AB R55, R11, R6 ;  /* 0x000000060b37723e */ /* 0x000fe200000000ff */
[C---:B------:R-:W-:Y:S01]  /*75b0*/  FMUL R10, R38.reuse, R14 ;  /* 0x0000000e260a7220 */ /* 0x040fe20000400000 */
[----:B------:R-:W-:Y:S02]  /*75c0*/  HADD2.F32 R42, -RZ, R57.H1_H1 ;  /* 0x30000039ff2a7230 */ /* 0x000fe40000004100 */
[C---:B------:R-:W-:Y:S01]  /*75d0*/  FFMA R9, R41.reuse, R40, R9 ;  /* 0x0000002829097223 */ /* 0x040fe20000000009 */
[C---:B------:R-:W-:Y:S01]  /*75e0*/  FMUL R15, R38.reuse, R15 ;  /* 0x0000000f260f7220 */ /* 0x040fe20000400000 */
[----:B------:R1:W-:Y:S01]  /*75f0*/  STS.128 [R82], R52 ;  /* 0x0000003452007388 */ /* 0x0003e20000000c00 */
[----:B------:R-:W-:Y:S01]  /*7600*/  FFMA R10, R41, R45, R10 ;  /* 0x0000002d290a7223 */ /* 0x000fe2000000000a */
[--C-:B------:R-:W-:Y:S01]  /*7610*/  HADD2.F32 R40, -RZ, R58.reuse.H0_H0 ;  /* 0x2000003aff287230 */ /* 0x100fe20000004100 */
[----:B------:R-:W-:Y:S01]  /*7620*/  F2FP.F16.F32.PACK_AB R60, R9, R8 ;  /* 0x00000008093c723e */ /* 0x000fe200000000ff */
[----:B------:R-:W-:Y:S01]  /*7630*/  FFMA R15, R41, R42, R15 ;  /* 0x0000002a290f7223 */ /* 0x000fe2000000000f */
[C---:B------:R-:W-:Y:S01]  /*7640*/  FMUL R12, R38.reuse, R16 ;  /* 0x00000010260c7220 */ /* 0x040fe20000400000 */
[----:B------:R-:W-:Y:S02]  /*7650*/  HADD2.F32 R42, -RZ, R58.H1_H1 ;  /* 0x3000003aff2a7230 */ /* 0x000fe40000004100 */
[C---:B------:R-:W-:Y:S01]  /*7660*/  FMUL R13, R38.reuse, R17 ;  /* 0x00000011260d7220 */ /* 0x040fe20000400000 */
[--C-:B------:R-:W-:Y:S01]  /*7670*/  HADD2.F32 R43, -RZ, R59.reuse.H0_H0 ;  /* 0x2000003bff2b7230 */ /* 0x100fe20000004100 */
[----:B------:R-:W-:Y:S01]  /*7680*/  F2FP.F16.F32.PACK_AB R61, R15, R10 ;  /* 0x0000000a0f3d723e */ /* 0x000fe200000000ff */
[C---:B------:R-:W-:Y:S01]  /*7690*/  FFMA R12, R41.reuse, R40, R12 ;  /* 0x00000028290c7223 */ /* 0x040fe2000000000c */
[C---:B------:R-:W-:Y:S01]  /*76a0*/  FFMA R13, R41.reuse, R42, R13 ;  /* 0x0000002a290d7223 */ /* 0x040fe2000000000d */
[C---:B------:R-:W-:Y:S01]  /*76b0*/  FMUL R14, R38.reuse, R18 ;  /* 0x00000012260e7220 */ /* 0x040fe20000400000 */
[----:B------:R-:W-:Y:S02]  /*76c0*/  HADD2.F32 R40, -RZ, R59.H1_H1 ;  /* 0x3000003bff287230 */ /* 0x000fe40000004100 */
[C---:B------:R-:W-:Y:S01]  /*76d0*/  FMUL R19, R38.reuse, R19 ;  /* 0x0000001326137220 */ /* 0x040fe20000400000 */
[C---:B------:R-:W-:Y:S01]  /*76e0*/  FMUL R16, R38.reuse, R20 ;  /* 0x0000001426107220 */ /* 0x040fe20000400000 */
[C---:B------:R-:W-:Y:S01]  /*76f0*/  FFMA R14, R41.reuse, R43, R14 ;  /* 0x0000002b290e7223 */ /* 0x040fe2000000000e */
[--C-:B------:R-:W-:Y:S02]  /*7700*/  HADD2.F32 R43, -RZ, R64.reuse.H0_H0 ;  /* 0x20000040ff2b7230 */ /* 0x100fe40000004100 */
[C---:B------:R-:W-:Y:S01]  /*7710*/  FFMA R19, R41.reuse, R40, R19 ;  /* 0x0000002829137223 */ /* 0x040fe20000000013 */
[----:B------:R-:W-:Y:S02]  /*7720*/  HADD2.F32 R42, -RZ, R64.H1_H1 ;  /* 0x30000040ff2a7230 */ /* 0x000fe40000004100 */
[C---:B------:R-:W-:Y:S01]  /*7730*/  FMUL R17, R38.reuse, R21 ;  /* 0x0000001526117220 */ /* 0x040fe20000400000 */
[--C-:B------:R-:W-:Y:S02]  /*7740*/  HADD2.F32 R45, -RZ, R65.reuse.H0_H0 ;  /* 0x20000041ff2d7230 */ /* 0x100fe40000004100 */
[C---:B------:R-:W-:Y:S01]  /*7750*/  FMUL R18, R38.reuse, R22 ;  /* 0x0000001626127220 */ /* 0x040fe20000400000 */
[----:B------:R-:W-:Y:S02]  /*7760*/  HADD2.F32 R40, -RZ, R65.H1_H1 ;  /* 0x30000041ff287230 */ /* 0x000fe40000004100 */
[C---:B------:R-:W-:Y:S01]  /*7770*/  FMUL R23, R38.reuse, R23 ;  /* 0x0000001726177220 */ /* 0x040fe20000400000 */
[C---:B------:R-:W-:Y:S01]  /*7780*/  FFMA R16, R41.reuse, R43, R16 ;  /* 0x0000002b29107223 */ /* 0x040fe20000000010 */
[C---:B------:R-:W-:Y:S01]  /*7790*/  FFMA R17, R41.reuse, R42, R17 ;  /* 0x0000002a29117223 */ /* 0x040fe20000000011 */
[C---:B------:R-:W-:Y:S01]  /*77a0*/  FFMA R18, R41.reuse, R45, R18 ;  /* 0x0000002d29127223 */ /* 0x040fe20000000012 */
[C---:B------:R-:W-:Y:S01]  /*77b0*/  FFMA R23, R41.reuse, R40, R23 ;  /* 0x0000002829177223 */ /* 0x040fe20000000017 */
[--C-:B------:R-:W-:Y:S02]  /*77c0*/  HADD2.F32 R43, -RZ, R66.reuse.H0_H0 ;  /* 0x20000042ff2b7230 */ /* 0x100fe40000004100 */
[C---:B------:R-:W-:Y:S01]  /*77d0*/  FMUL R20, R38.reuse, R24 ;  /* 0x0000001826147220 */ /* 0x040fe20000400000 */
        /* <DEDUP_REMOVED lines=9> */
[----:B------:R-:W-:Y:S01]  /*7870*/  FFMA R27, R41, R42, R27 ;  /* 0x0000002a291b7223 */ /* 0x000fe2000000001b */
[--C-:B------:R-:W-:Y:S02]  /*7880*/  HADD2.F32 R40, -RZ, R72.reuse.H0_H0 ;  /* 0x20000048ff287230 */ /* 0x100fe40000004100 */
[C---:B------:R-:W-:Y:S01]  /*7890*/  FMUL R24, R38.reuse, R28 ;  /* 0x0000001c26187220 */ /* 0x040fe20000400000 */
[----:B------:R-:W-:Y:S02]  /*78a0*/  HADD2.F32 R42, -RZ, R72.H1_H1 ;  /* 0x30000048ff2a7230 */ /* 0x000fe40000004100 */
[C---:B------:R-:W-:Y:S01]  /*78b0*/  FMUL R25, R38.reuse, R29 ;  /* 0x0000001d26197220 */ /* 0x040fe20000400000 */
[--C-:B------:R-:W-:Y:S02]  /*78c0*/  HADD2.F32 R43, -RZ, R73.reuse.H0_H0 ;  /* 0x20000049ff2b7230 */ /* 0x100fe40000004100 */
[C---:B------:R-:W-:Y:S01]  /*78d0*/  FMUL R26, R38.reuse, R30 ;  /* 0x0000001e261a7220 */ /* 0x040fe20000400000 */
[----:B------:R-:W-:Y:S01]  /*78e0*/  F2FP.F16.F32.PACK_AB R62, R13, R12 ;  /* 0x0000000c0d3e723e */ /* 0x000fe200000000ff */
[----:B------:R-:W-:Y:S01]  /*78f0*/  FFMA R24, R41, R40, R24 ;  /* 0x0000002829187223 */ /* 0x000fe20000000018 */
[----:B------:R-:W-:Y:S01]  /*7900*/  F2FP.F16.F32.PACK_AB R63, R19, R14 ;  /* 0x0000000e133f723e */ /* 0x000fe200000000ff */
[C---:B------:R-:W-:Y:S01]  /*7910*/  FFMA R25, R41.reuse, R42, R25 ;  /* 0x0000002a29197223 */ /* 0x040fe20000000019 */
[C---:B------:R-:W-:Y:S01]  /*7920*/  FFMA R26, R41.reuse, R43, R26 ;  /* 0x0000002b291a7223 */ /* 0x040fe2000000001a */
[----:B------:R-:W-:Y:S02]  /*7930*/  HADD2.F32 R40, -RZ, R73.H1_H1 ;  /* 0x30000049ff287230 */ /* 0x000fe40000004100 */
[C---:B------:R-:W-:Y:S01]  /*7940*/  FMUL R31, R38.reuse, R31 ;  /* 0x0000001f261f7220 */ /* 0x040fe20000400000 */
[----:B------:R1:W-:Y:S01]  /*7950*/  STS.128 [R83+0x10], R60 ;  /* 0x0000103c53007388 */ /* 0x0003e20000000c00 */
[--C-:B------:R-:W-:Y:S02]  /*7960*/  HADD2.F32 R43, -RZ, R74.reuse.H0_H0 ;  /* 0x2000004aff2b7230 */ /* 0x100fe40000004100 */
[C---:B------:R-:W-:Y:S01]  /*7970*/  FMUL R28, R38.reuse, R32 ;  /* 0x00000020261c7220 */ /* 0x040fe20000400000 */
[----:B------:R-:W-:Y:S02]  /*7980*/  HADD2.F32 R42, -RZ, R74.H1_H1 ;  /* 0x3000004aff2a7230 */ /* 0x000fe40000004100 */
[C---:B------:R-:W-:Y:S01]  /*7990*/  FMUL R29, R38.reuse, R33 ;  /* 0x00000021261d7220 */ /* 0x040fe20000400000 */
[----:B------:R-:W-:Y:S02]  /*79a0*/  HADD2.F32 R45, -RZ, R75.H0_H0 ;  /* 0x2000004bff2d7230 */ /* 0x000fe40000004100 */
[C---:B------:R-:W-:Y:S01]  /*79b0*/  FMUL R30, R38.reuse, R34 ;  /* 0x00000022261e7220 */ /* 0x040fe20000400000 */
[----:B------:R-:W-:Y:S01]  /*79c0*/  FFMA R31, R41, R40, R31 ;  /* 0x00000028291f7223 */ /* 0x000fe2000000001f */
[----:B------:R-:W-:Y:S01]  /*79d0*/  FMUL R35, R38, R35 ;  /* 0x0000002326237220 */ /* 0x000fe20000400000 */
[----:B------:R-:W-:Y:S01]  /*79e0*/  F2FP.F16.F32.PACK_AB R68, R17, R16 ;  /* 0x000000101144723e */ /* 0x000fe200000000ff */
[----:B------:R-:W-:Y:S01]  /*79f0*/  FFMA R28, R41, R43, R28 ;  /* 0x0000002b291c7223 */ /* 0x000fe2000000001c */
[----:B------:R-:W-:Y:S01]  /*7a00*/  F2FP.F16.F32.PACK_AB R69, R23, R18 ;  /* 0x000000121745723e */ /* 0x000fe200000000ff */
[----:B------:R-:W-:Y:S01]  /*7a10*/  FFMA R29, R41, R42, R29 ;  /* 0x0000002a291d7223 */ /* 0x000fe2000000001d */
[----:B------:R-:W-:Y:S01]  /*7a20*/  F2FP.F16.F32.PACK_AB R70, R21, R20 ;  /* 0x000000141546723e */ /* 0x000fe200000000ff */
[----:B------:R-:W-:Y:S01]  /*7a30*/  FFMA R30, R41, R45, R30 ;  /* 0x0000002d291e7223 */ /* 0x000fe2000000001e */
[----:B------:R-:W-:Y:S01]  /*7a40*/  F2FP.F16.F32.PACK_AB R71, R27, R22 ;  /* 0x000000161b47723e */ /* 0x000fe200000000ff */
[----:B------:R-:W-:Y:S01]  /*7a50*/  FFMA R35, R41, R44, R35 ;  /* 0x0000002c29237223 */ /* 0x000fe20000000023 */
[----:B------:R-:W-:Y:S02]  /*7a60*/  F2FP.F16.F32.PACK_AB R104, R25, R24 ;  /* 0x000000181968723e */ /* 0x000fe400000000ff */
[----:B------:R-:W-:Y:S01]  /*7a70*/  F2FP.F16.F32.PACK_AB R105, R31, R26 ;  /* 0x0000001a1f69723e */ /* 0x000fe200000000ff */
[----:B------:R1:W-:Y:S01]  /*7a80*/  STS.128 [R47+0x20], R68 ;  /* 0x000020442f007388 */ /* 0x0003e20000000c00 */
[----:B------:R-:W-:Y:S02]  /*7a90*/  F2FP.F16.F32.PACK_AB R106, R29, R28 ;  /* 0x0000001c1d6a723e */ /* 0x000fe400000000ff */
[----:B------:R-:W-:Y:S05]  /*7aa0*/  F2FP.F16.F32.PACK_AB R107, R35, R30 ;  /* 0x0000001e236b723e */ /* 0x000fea00000000ff */
[----:B------:R1:W-:Y:S01]  /*7ab0*/  STS.128 [R46+0x10], R104 ;  /* 0x000010682e007388 */ /* 0x0003e20000000c00 */
[----:B------:R-:W-:Y:S01]  /*7ac0*/  @!PT LDS RZ, [RZ] ;  /* 0x00000000fffff984 */ /* 0x000fe20000000800 */
[----:B------:R-:W-:Y:S01]  /*7ad0*/  @!PT LDS RZ, [RZ] ;  /* 0x00000000fffff984 */ /* 0x000fe20000000800 */
[----:B------:R-:W-:Y:S01]  /*7ae0*/  @!PT LDS RZ, [RZ] ;  /* 0x00000000fffff984 */ /* 0x000fe20000000800 */
[----:B------:R-:W-:Y:S01]  /*7af0*/  @!PT LDS RZ, [RZ] ;  /* 0x00000000fffff984 */ /* 0x000fe20000000800 */
[----:B------:R3:W-:Y:S07]  /*7b00*/  MEMBAR.ALL.CTA ;  /* 0x0000000000007992 */ /* 0x0007ee0000008000 */
[----:B---3--:R-:W3:Y:S02]  /*7b10*/  FENCE.VIEW.ASYNC.S ;  /* 0x00000000000073c6 */ /* 0x008ee40000000000 */
[----:B---3--:R-:W-:Y:S06]  /*7b20*/  BAR.SYNC.DEFER_BLOCKING 0x1, 0x80 ;  /* 0x0042000000007b1d */ /* 0x008fec0000010000 */
[----:B------:R-:W-:Y:S05]  /*7b30*/  @P0 BRA `(.L_x_130) ;  /* 0x0000000000240947 */ /* 0x000fea0003800000 */
[----:B------:R-:W3:Y:S01]  /*7b40*/  LDCU.64 UR6, c[0x0][0x348] ;  /* 0x00006900ff0677ac */ /* 0x000ee20008000a00 */
[----:B------:R-:W-:Y:S01]  /*7b50*/  R2UR UR5, R108 ;  /* 0x000000006c0572ca */ /* 0x000fe200000e0000 */
[----:B------:R-:W-:Y:S11]  /*7b60*/  UMOV UR51, UR36 ;  /* 0x0000002400337c82 */ /* 0x000ff60008000000 */
[----:B------:R-:W-:Y:S01]  /*7b70*/  @!UPT UIADD3 URZ, UPT, UPT, URZ, URZ, URZ ;  /* 0x000000fffffff290 */ /* 0x000fe2000fffe0ff */
[----:B------:R-:W-:Y:S02]  /*7b80*/  UIADD3 UR48, UPT, UPT, UR47, 0x400, UR5 ;  /* 0x000004002f307890 */ /* 0x000fe4000fffe005 */
[----:B---3--:R-:W-:Y:S04]  /*7b90*/  UIADD3 UR4, UP0, UPT, UR6, 0x680, URZ ;  /* 0x0000068006047890 */ /* 0x008fe8000ff1e0ff */
[----:B------:R-:W-:Y:S09]  /*7ba0*/  UIADD3.X UR5, UPT, UPT, URZ, UR7, URZ, UP0, !UPT ;  /* 0x00000007ff057290 */ /* 0x000ff200087fe4ff */
[----:B------:R3:W-:Y:S02]  /*7bb0*/  UTMASTG.3D [UR48], [UR4] ;  /* 0x00000030040073b5 */ /* 0x0007e40008010000 */
[----:B---3--:R0:W-:Y:S02]  /*7bc0*/  UTMACMDFLUSH ;  /* 0x00000000000079b7 */ /* 0x0081e40000000000 */
.L_x_130:
[----:B------:R-:W-:Y:S05]  /*7bd0*/  BSYNC.RECONVERGENT B0 ;  /* 0x0000000000007941 */ /* 0x000fea0003800200 */
.L_x_129:
[----:B------:R-:W-:Y:S01]  /*7be0*/  UIADD3 UR44, UPT, UPT, UR46, 0x1, URZ ;  /* 0x000000012e2c7890 */ /* 0x000fe2000fffe0ff */
[----:B------:R-:W-:Y:S03]  /*7bf0*/  BSSY.RECONVERGENT B0, `(.L_x_131) ;  /* 0x0000005000007945 */ /* 0x000fe60003800200 */
[----:B------:R-:W-:Y:S04]  /*7c00*/  UISETP.NE.AND UP0, UPT, UR44, 0x3, UPT ;  /* 0x000000032c00788c */ /* 0x000fe8000bf05270 */
[----:B------:R-:W-:Y:S01]  /*7c10*/  USEL UR45, UR44, URZ, UP0 ;  /* 0x000000ff2c2d7287 */ /* 0x000fe20008000000 */
[----:B------:R-:W-:Y:S11]  /*7c20*/  @P0 BRA `(.L_x_132) ;  /* 0x0000000000040947 */ /* 0x000ff60003800000 */
[----:B------:R-:W-:Y:S04]  /*7c30*/  DEPBAR.LE SB0, 0x1 ;  /* 0x000080400000791a */ /* 0x000fe80000000000 */
.L_x_132:
[----:B------:R-:W-:Y:S05]  /*7c40*/  BSYNC.RECONVERGENT B0 ;  /* 0x0000000000007941 */ /* 0x000fea0003800200 */
.L_x_131:
[----:B------:R-:W-:Y:S01]  /*7c50*/  BAR.SYNC.DEFER_BLOCKING 0x1, 0x80 ;  /* 0x0042000000007b1d */ /* 0x000fe20000010000 */
[----:B------:R-:W-:Y:S01]  /*7c60*/  ISETP.NE.AND P1, PT, R102, RZ, PT ;  /* 0x000000ff6600720c */ /* 0x000fe20003f25270 */
[----:B------:R-:W-:Y:S01]  /*7c70*/  UISETP.NE.AND UP0, UPT, UR53, URZ, UPT ;  /* 0x000000ff3500728c */ /* 0x000fe2000bf05270 */
[----:B------:R-:W-:Y:S11]  /*7c80*/  LEA R3, R110, UR47, 0x3 ;  /* 0x0000002f6e037c11 */ /* 0x000ff6000f8e18ff */
[----:B------:R-:W-:Y:S01]  /*7c90*/  @P1 SHF.L.U32 R4, R109, 0x1f, RZ ;  /* 0x0000001f6d041819 */ /* 0x000fe200000006ff */
[----:B------:R-:W-:Y:S06]  /*7ca0*/  BRA.U !UP0, `(.L_x_133) ;  /* 0x0000000108247547 */ /* 0x000fec000b800000 */
[----:B------:R-:W3:Y:S01]  /*7cb0*/  S2R R0, SR_CgaCtaId ;  /* 0x0000000000007919 */ /* 0x000ee20000008800 */
[----:B------:R-:W-:Y:S01]  /*7cc0*/  IMAD.U32 R2, RZ, RZ, UR52 ;  /* 0x00000034ff027e24 */ /* 0x000fe2000f8e00ff */
[----:B------:R-:W-:Y:S04]  /*7cd0*/  UIADD3 UR4, UPT, UPT, UR52, 0x1, URZ ;  /* 0x0000000134047890 */ /* 0x000fe8000fffe0ff */
[----:B------:R-:W-:Y:S01]  /*7ce0*/  @P1 LEA R2, R2, UR47, 0x3 ;  /* 0x0000002f02021c11 */ /* 0x000fe2000f8e18ff */
[----:B------:R-:W-:Y:S04]  /*7cf0*/  UISETP.NE.AND UP0, UPT, UR4, 0x3, UPT ;  /* 0x000000030400788c */ /* 0x000fe8000bf05270 */
[----:B------:R-:W-:Y:S01]  /*7d00*/  @P1 VIADD R5, R2, 0x158 ;  /* 0x0000015802051836 */ /* 0x000fe20000000000 */
[----:B------:R-:W-:Y:S04]  /*7d10*/  USEL UR52, UR4, URZ, UP0 ;  /* 0x000000ff04347287 */ /* 0x000fe80008000000 */
[----:B---3--:R-:W-:Y:S04]  /*7d20*/  @P1 PRMT R0, R0, 0x654, R5 ;  /* 0x0000065400001816 */ /* 0x008fe80000000005 */
[----:B------:R3:W-:Y:S04]  /*7d30*/  @P1 SYNCS.ARRIVE.TRANS64.RED.A1T0 RZ, [R0+URZ], RZ ;  /* 0x000000ff00ff19a7 */ /* 0x0007e800081004ff */
.L_x_133:
[----:B------:R-:W4:Y:S01]  /*7d40*/  @P1 SYNCS.PHASECHK.TRANS64.TRYWAIT P0, [R3+URZ+0x140], R4 ;  /* 0x00014004030015a7 */ /* 0x000f2200080011ff */
[----:B------:R-:W-:Y:S01]  /*7d50*/  BSSY B1, `(.L_x_134) ;  /* 0x0000015000017945 */ /* 0x000fe20003800000 */
[----:B----4-:R-:W-:Y:S03]  /*7d60*/  @P1 SEL R103, RZ, 0x1, !P0 ;  /* 0x00000001ff671807 */ /* 0x010fe60004000000 */
[----:B------:R-:W-:Y:S05]  /*7d70*/  @!P1 BRA `(.L_x_135) ;  /* 0x0000000000489947 */ /* 0x000fea0003800000 */
[----:B------:R-:W-:Y:S01]  /*7d80*/  ISETP.NE.AND P1, PT, R111, RZ, PT ;  /* 0x000000ff6f00720c */ /* 0x000fe20003f25270 */
[----:B------:R-:W-:Y:S01]  /*7d90*/  BSSY B0, `(.L_x_136) ;  /* 0x000000a000007945 */ /* 0x000fe20003800000 */
[----:B------:R-:W-:Y:S11]  /*7da0*/  ISETP.NE.AND P0, PT, R103, RZ, PT ;  /* 0x000000ff6700720c */ /* 0x000ff60003f05270 */
[----:B------:R-:W-:Y:S04]  /*7db0*/  @P1 IMAD R110, R110, 0x2000, R97 ;  /* 0x000020006e6e1824 */ /* 0x000fe800078e0261 */
[----:B------:R-:W-:Y:S01]  /*7dc0*/  @P1 IMAD.IADD R5, R81, 0x1, R110 ;  /* 0x0000000151051824 */ /* 0x000fe200078e026e */
[----:B------:R-:W-:Y:S03]  /*7dd0*/  @P1 IADD3 R2, PT, PT, R80, R110, RZ ;  /* 0x0000006e50021210 */ /* 0x000fe60007ffe0ff */
[----:B---3--:R-:W-:Y:S01]  /*7de0*/  @P1 IMAD.IADD R0, R96, 0x1, R5 ;  /* 0x0000000160001824 */ /* 0x008fe200078e0205 */
[----:B------:R-:W-:Y:S06]  /*7df0*/  @P0 BRA `(.L_x_137) ;  /* 0x00000000000c0947 */ /* 0x000fec0003800000 */
[----:B------:R-:W-:Y:S04]  /*7e00*/  SHF.L.U32 R4, R109, 0x1f, RZ ;  /* 0x0000001f6d047819 */ /* 0x000fe800000006ff */
[----:B------:R-:W3:Y:S02]  /*7e10*/  SYNCS.PHASECHK.TRANS64.TRYWAIT P0, [R3+URZ+0x140], R4 ;  /* 0x00014004030075a7 */ /* 0x000ee400080011ff */
[----:B---3--:R-:W-:Y:S05]  /*7e20*/  @!P0 BRA `(.L_x_138) ;  /* 0x0000002000108947 */ /* 0x008fea0003800000 */
.L_x_137:
[----:B------:R-:W-:Y:S05]  /*7e30*/  BSYNC B0 ;  /* 0x0000000000007941 */ /* 0x000fea0003800000 */
.L_x_136:
[----:B------:R-:W-:Y:S11]  /*7e40*/  ISETP.NE.AND P0, PT, R111, RZ, PT ;  /* 0x000000ff6f00720c */ /* 0x000ff60003f05270 */
[----:B------:R-:W-:Y:S02]  /*7e50*/  @!UPT UIADD3 URZ, UPT, UPT, URZ, URZ, URZ ;  /* 0x000000fffffff290 */ /* 0x000fe4000fffe0ff */
[----:B------:R4:W1:Y:S04]  /*7e60*/  @P0 LDS.128 R48, [R110] ;  /* 0x000000006e300984 */ /* 0x0008680000000c00 */
[----:B------:R4:W1:Y:S04]  /*7e70*/  @P0 LDS.128 R64, [R2+0x20] ;  /* 0x0000200002400984 */ /* 0x0008680000000c00 */
[----:B------:R4:W1:Y:S04]  /*7e80*/  @P0 LDS.128 R56, [R5+0x10] ;  /* 0x0000100005380984 */ /* 0x0008680000000c00 */
[----:B------:R4:W1:Y:S02]  /*7e90*/  @P0 LDS.128 R72, [R0+0x10] ;  /* 0x0000100000480984 */ /* 0x0008640000000c00 */
.L_x_135:
[----:B------:R-:W-:Y:S05]  /*7ea0*/  BSYNC B1 ;  /* 0x0000000000017941 */ /* 0x000fea0003800000 */
.L_x_134:
[----:B---34-:R-:W-:Y:S05]  /*7eb0*/  VIADD R0, R39, 0x20 ;  /* 0x0000002027007836 */ /* 0x018fea0000000000 */
[----:B------:R-:W-:Y:S04]  /*7ec0*/  SHF.R.U32.HI R0, RZ, 0x15, R0 ;  /* 0x00000015ff007819 */ /* 0x000fe80000011600 */
[----:B------:R-:W-:Y:S11]  /*7ed0*/  LOP3.LUT P0, RZ, R0, 0x3, R85, 0x48, !PT ;  /* 0x0000000300ff7812 */ /* 0x000ff60007804855 */
[----:B------:R-:W-:Y:S02]  /*7ee0*/  @!UPT UIADD3 URZ, UPT, UPT, URZ, URZ, URZ ;  /* 0x000000fffffff290 */ /* 0x000fe4000fffe0ff */
[----:B------:R-:W-:Y:S05]  /*7ef0*/  @!P0 BRA `(.L_x_139) ;  /* 0x0000000000408947 */ /* 0x000fea0003800000 */
[----:B------:R-:W3:Y:S01]  /*7f00*/  LDCU.64 UR8, c[0x4][0x70] ;  /* 0x01000e00ff0877ac */ /* 0x000ee20008000a00 */
[----:B------:R-:W-:Y:S01]  /*7f10*/  MOV R3, 0x0 ;  /* 0x0000000000037802 */ /* 0x000fe20000000f00 */
[----:B------:R-:W-:Y:S02]  /*7f20*/  HFMA2 R12, -RZ, RZ, 0, 5.9604644775390625e-08 ;  /* 0x00000001ff0c7431 */ /* 0x000fe400000001ff */
[----:B------:R-:W-:Y:S02]  /*7f30*/  IMAD.MOV.U32 R8, RZ, RZ, 0x192 ;  /* 0x00000192ff087424 */ /* 0x000fe400078e00ff */
[----:B------:R-:W-:Y:S01]  /*7f40*/  IMAD.MOV.U32 R13, RZ, RZ, RZ ;  /* 0x000000ffff0d7224 */ /* 0x000fe200078e00ff */
[----:B------:R-:W4:Y:S01]  /*7f50*/  LDCU.64 UR6, c[0x4][0x78] ;  /* 0x01000f00ff0677ac */ /* 0x000f220008000a00 */
[----:B------:R-:W1:Y:S01]  /*7f60*/  LDC.64 R2, c[0x4][R3] ;  /* 0x0100000003027b82 */ /* 0x000e620000000a00 */
[----:B------:R-:W5:Y:S01]  /*7f70*/  LDCU.64 UR4, c[0x4][0x10] ;  /* 0x01000200ff0477ac */ /* 0x000f620008000a00 */
[----:B---3--:R-:W-:Y:S01]  /*7f80*/  MOV R5, UR9 ;  /* 0x0000000900057c02 */ /* 0x008fe20008000f00 */
[----:B------:R-:W-:Y:S01]  /*7f90*/  IMAD.U32 R4, RZ, RZ, UR8 ;  /* 0x00000008ff047e24 */ /* 0x000fe2000f8e00ff */
[----:B----4-:R-:W-:Y:S01]  /*7fa0*/  MOV R7, UR7 ;  /* 0x0000000700077c02 */ /* 0x010fe20008000f00 */
[----:B------:R-:W-:Y:S01]  /*7fb0*/  IMAD.U32 R6, RZ, RZ, UR6 ;  /* 0x00000006ff067e24 */ /* 0x000fe2000f8e00ff */
[----:B-----5:R-:W-:Y:S01]  /*7fc0*/  MOV R11, UR5 ;  /* 0x00000005000b7c02 */ /* 0x020fe20008000f00 */
[----:B------:R-:W-:Y:S02]  /*7fd0*/  IMAD.U32 R10, RZ, RZ, UR4 ;  /* 0x00000004ff0a7e24 */ /* 0x000fe4000f8e00ff */
[----:B------:R-:W-:Y:S07]  /*7fe0*/  LEPC R20, `(.L_x_139) ;  /* 0x000000001014794e */ /* 0x000fee0000000000 */
[----:B-12---:R-:W-:Y:S05]  /*7ff0*/  CALL.ABS.NOINC R2 ;  /* 0x0000000002007343 */ /* 0x006fea0003c00000 */
.L_x_139:
[----:B------:R-:W-:Y:S01]  /*8000*/  ISETP.NE.AND P0, PT, R98, RZ, PT ;  /* 0x000000ff6200720c */ /* 0x000fe20003f05270 */
[----:B------:R-:W-:Y:S05]  /*8010*/  WARPSYNC.ALL ;  /* 0x0000000000007948 */ /* 0x000fea0003800000 */
[----:B------:R-:W-:Y:S01]  /*8020*/  R2UR UR4, R39 ;  /* 0x00000000270472ca */ /* 0x000fe200000e0000 */
[--C-:B-1----:R-:W-:Y:S01]  /*8030*/  HADD2.F32 R40, -RZ, R48.reuse.H0_H0 ;  /* 0x20000030ff287230 */ /* 0x102fe20000004100 */
[----:B------:R-:W-:Y:S01]  /*8040*/  IADD3 R89, PT, PT, R89, 0x1c0, RZ ;  /* 0x000001c059597810 */ /* 0x000fe20007ffe0ff */
[----:B------:R-:W-:Y:S01]  /*8050*/  HADD2.F32 R42, -RZ, R48.H1_H1 ;  /* 0x30000030ff2a7230 */ /* 0x000fe20000004100 */
[----:B------:R-:W-:Y:S01]  /*8060*/  BSSY.RECONVERGENT B0, `(.L_x_140) ;  /* 0x000008d000007945 */ /* 0x000fe20003800200 */
[--C-:B------:R-:W-:Y:S01]  /*8070*/  HADD2.F32 R43, -RZ, R49.reuse.H0_H0 ;  /* 0x20000031ff2b7230 */ /* 0x100fe20000004100 */
[----:B------:R-:W-:Y:S01]  /*8080*/  LOP3.LUT R89, R89, 0xfefffff8, RZ, 0xc0, !PT ;  /* 0xfefffff859597812 */ /* 0x000fe200078ec0ff */
[----:B------:R-:W-:Y:S02]  /*8090*/  HADD2.F32 R44, -RZ, R49.H1_H1 ;  /* 0x30000031ff2c7230 */ /* 0x000fe40000004100 */
[--C-:B------:R-:W-:Y:S02]  /*80a0*/  HADD2.F32 R45, -RZ, R50.reuse.H0_H0 ;  /* 0x20000032ff2d7230 */ /* 0x100fe40000004100 */
[----:B--2---:R-:W-:Y:S02]  /*80b0*/  HADD2.F32 R46, -RZ, R50.H1_H1 ;  /* 0x30000032ff2e7230 */ /* 0x004fe40000004100 */
[----:B------:R-:W1:Y:S01]  /*80c0*/  LDTM.x32 R4, tmem[UR4+0x20] ;  /* 0x00002004000479ee */ /* 0x000e6200082c0000 */
[----:B------:R-:W-:Y:S01]  /*80d0*/  NOP ;  /* 0x0000000000007918 */ /* 0x000fe20000000000 */
[----:B-1----:R1:W-:Y:S01]  /*80e0*/  SYNCS.ARRIVE.TRANS64.RED.A1T0 RZ, [R89+URZ], RZ ;  /* 0x000000ff59ff79a7 */ /* 0x0023e200081004ff */
[----:B------:R-:W-:Y:S01]  /*80f0*/  USHF.L.U32 UR4, UR45, 0xd, URZ ;  /* 0x0000000d2d047899 */ /* 0x000fe200080006ff */
[--C-:B------:R-:W-:Y:S02]  /*8100*/  HADD2.F32 R47, -RZ, R51.reuse.H0_H0 ;  /* 0x20000033ff2f7230 */ /* 0x100fe40000004100 */
[----:B------:R-:W-:Y:S02]  /*8110*/  HADD2.F32 R48, -RZ, R51.H1_H1 ;  /* 0x30000033ff307230 */ /* 0x000fe40000004100 */
[--C-:B------:R-:W-:Y:S01]  /*8120*/  HADD2.F32 R49, -RZ, R56.reuse.H0_H0 ;  /* 0x20000038ff317230 */ /* 0x100fe20000004100 */
[----:B------:R-:W-:Y:S01]  /*8130*/  IADD3 R116, PT, PT, R97, UR4, RZ ;  /* 0x0000000461747c10 */ /* 0x000fe2000fffe0ff */
[----:B------:R-:W-:Y:S02]  /*8140*/  HADD2.F32 R51, -RZ, R56.H1_H1 ;  /* 0x30000038ff337230 */ /* 0x000fe40000004100 */
[--C-:B------:R-:W-:Y:S01]  /*8150*/  HADD2.F32 R50, -RZ, R57.reuse.H0_H0 ;  /* 0x20000039ff327230 */ /* 0x100fe20000004100 */
[-C--:B------:R-:W-:Y:S01]  /*8160*/  IADD3 R103, PT, PT, R81, R116.reuse, RZ ;  /* 0x0000007451677210 */ /* 0x080fe20007ffe0ff */
[----:B------:R-:W-:Y:S01]  /*8170*/  HADD2.F32 R52, -RZ, R57.H1_H1 ;  /* 0x30000039ff347230 */ /* 0x000fe20000004100 */
[----:B------:R-:W-:Y:S01]  /*8180*/  IADD3 R116, PT, PT, R80, R116, RZ ;  /* 0x0000007450747210 */ /* 0x000fe20007ffe0ff */
[--C-:B------:R-:W-:Y:S01]  /*8190*/  HADD2.F32 R53, -RZ, R58.reuse.H0_H0 ;  /* 0x2000003aff357230 */ /* 0x100fe20000004100 */
[----:B------:R-:W-:Y:S01]  /*81a0*/  IADD3 R117, PT, PT, R96, R103, RZ ;  /* 0x0000006760757210 */ /* 0x000fe20007ffe0ff */
[----:B------:R-:W-:Y:S02]  /*81b0*/  HADD2.F32 R54, -RZ, R58.H1_H1 ;  /* 0x3000003aff367230 */ /* 0x000fe40000004100 */
[--C-:B------:R-:W-:Y:S02]  /*81c0*/  HADD2.F32 R55, -RZ, R59.reuse.H0_H0 ;  /* 0x2000003bff377230 */ /* 0x100fe40000004100 */
[----:B------:R-:W-:Y:S02]  /*81d0*/  HADD2.F32 R56, -RZ, R59.H1_H1 ;  /* 0x3000003bff387230 */ /* 0x000fe40000004100 */
[C---:B------:R-:W-:Y:S01]  /*81e0*/  FMUL R4, R38.reuse, R4 ;  /* 0x0000000426047220 */ /* 0x040fe20000400000 */
[C---:B------:R-:W-:Y:S01]  /*81f0*/  FMUL R5, R38.reuse, R5 ;  /* 0x0000000526057220 */ /* 0x040fe20000400000 */
[C---:B------:R-:W-:Y:S01]  /*8200*/  FMUL R6, R38.reuse, R6 ;  /* 0x0000000626067220 */ /* 0x040fe20000400000 */
[C---:B------:R-:W-:Y:S01]  /*8210*/  FMUL R7, R38.reuse, R7 ;  /* 0x0000000726077220 */ /* 0x040fe20000400000 */
[C---:B------:R-:W-:Y:S01]  /*8220*/  FFMA R4, R41.reuse, R40, R4 ;  /* 0x0000002829047223 */ /* 0x040fe20000000004 */
[C---:B------:R-:W-:Y:S01]  /*8230*/  FFMA R5, R41.reuse, R42, R5 ;  /* 0x0000002a29057223 */ /* 0x040fe20000000005 */
[C---:B------:R-:W-:Y:S01]  /*8240*/  FFMA R6, R41.reuse, R43, R6 ;  /* 0x0000002b29067223 */ /* 0x040fe20000000006 */
[----:B------:R-:W-:Y:S01]  /*8250*/  FFMA R7, R41, R44, R7 ;  /* 0x0000002c29077223 */ /* 0x000fe20000000007 */
[C---:B------:R-:W-:Y:S01]  /*8260*/  FMUL R8, R38.reuse, R8 ;  /* 0x0000000826087220 */ /* 0x040fe20000400000 */
[C---:B------:R-:W-:Y:S01]  /*8270*/  FMUL R9, R38.reuse, R9 ;  /* 0x0000000926097220 */ /* 0x040fe20000400000 */
[----:B------:R-:W-:Y:S01]  /*8280*/  F2FP.F16.F32.PACK_AB R80, R5, R4 ;  /* 0x000000040550723e */ /* 0x000fe200000000ff */
[C---:B------:R-:W-:Y:S01]  /*8290*/  FMUL R10, R38.reuse, R10 ;  /* 0x0000000a260a7220 */ /* 0x040fe20000400000 */
[----:B------:R-:W-:Y:S01]  /*82a0*/  F2FP.F16.F32.PACK_AB R81, R7, R6 ;  /* 0x000000060751723e */ /* 0x000fe200000000ff */
[C---:B------:R-:W-:Y:S01]  /*82b0*/  FFMA R8, R41.reuse, R45, R8 ;  /* 0x0000002d29087223 */ /* 0x040fe20000000008 */
[C---:B------:R-:W-:Y:S01]  /*82c0*/  FFMA R9, R41.reuse, R46, R9 ;  /* 0x0000002e29097223 */ /* 0x040fe20000000009 */
[----:B------:R-:W-:Y:S01]  /*82d0*/  FFMA R10, R41, R47, R10 ;  /* 0x0000002f290a7223 */ /* 0x000fe2000000000a */
[C---:B------:R-:W-:Y:S01]  /*82e0*/  FMUL R11, R38.reuse, R11 ;  /* 0x0000000b260b7220 */ /* 0x040fe20000400000 */
[C---:B------:R-:W-:Y:S01]  /*82f0*/  FMUL R0, R38.reuse, R12 ;  /* 0x0000000c26007220 */ /* 0x040fe20000400000 */
[C---:B------:R-:W-:Y:S01]  /*8300*/  FMUL R2, R38.reuse, R13 ;  /* 0x0000000d26027220 */ /* 0x040fe20000400000 */
[----:B------:R-:W-:Y:S01]  /*8310*/  F2FP.F16.F32.PACK_AB R82, R9, R8 ;  /* 0x000000080952723e */ /* 0x000fe200000000ff */
[C---:B------:R-:W-:Y:S01]  /*8320*/  FFMA R11, R41.reuse, R48, R11 ;  /* 0x00000030290b7223 */ /* 0x040fe2000000000b */
[C---:B------:R-:W-:Y:S01]  /*8330*/  FFMA R0, R41.reuse, R49, R0 ;  /* 0x0000003129007223 */ /* 0x040fe20000000000 */
[C---:B------:R-:W-:Y:S01]  /*8340*/  FFMA R2, R41.reuse, R51, R2 ;  /* 0x0000003329027223 */ /* 0x040fe20000000002 */
[C---:B------:R-:W-:Y:S01]  /*8350*/  FMUL R3, R38.reuse, R14 ;  /* 0x0000000e26037220 */ /* 0x040fe20000400000 */
[C---:B------:R-:W-:Y:S01]  /*8360*/  FMUL R15, R38.reuse, R15 ;  /* 0x0000000f260f7220 */ /* 0x040fe20000400000 */
[C---:B------:R-:W-:Y:S01]  /*8370*/  FMUL R12, R38.reuse, R16 ;  /* 0x00000010260c7220 */ /* 0x040fe20000400000 */
[C---:B------:R-:W-:Y:S01]  /*8380*/  FMUL R13, R38.reuse, R17 ;  /* 0x00000011260d7220 */ /* 0x040fe20000400000 */
[C---:B------:R-:W-:Y:S01]  /*8390*/  FFMA R3, R41.reuse, R50, R3 ;  /* 0x0000003229037223 */ /* 0x040fe20000000003 */
[C---:B------:R-:W-:Y:S01]  /*83a0*/  FMUL R14, R38.reuse, R18 ;  /* 0x00000012260e7220 */ /* 0x040fe20000400000 */
[----:B------:R-:W-:Y:S01]  /*83b0*/  FFMA R15, R41, R52, R15 ;  /* 0x00000034290f7223 */ /* 0x000fe2000000000f */
[--C-:B------:R-:W-:Y:S02]  /*83c0*/  HADD2.F32 R57, -RZ, R64.reuse.H0_H0 ;  /* 0x20000040ff397230 */ /* 0x100fe40000004100 */
[C---:B------:R-:W-:Y:S01]  /*83d0*/  FMUL R19, R38.reuse, R19 ;  /* 0x0000001326137220 */ /* 0x040fe20000400000 */
[----:B------:R-:W-:Y:S01]  /*83e0*/  F2FP.F16.F32.PACK_AB R83, R11, R10 ;  /* 0x0000000a0b53723e */ /* 0x000fe200000000ff */
[C---:B------:R-:W-:Y:S01]  /*83f0*/  FFMA R12, R41.reuse, R53, R12 ;  /* 0x00000035290c7223 */ /* 0x040fe2000000000c */
[----:B------:R-:W-:Y:S02]  /*8400*/  HADD2.F32 R58, -RZ, R64.H1_H1 ;  /* 0x30000040ff3a7230 */ /* 0x000fe40000004100 */
[C---:B------:R-:W-:Y:S01]  /*8410*/  FMUL R16, R38.reuse, R20 ;  /* 0x0000001426107220 */ /* 0x040fe20000400000 */
[C---:B------:R-:W-:Y:S01]  /*8420*/  FFMA R13, R41.reuse, R54, R13 ;  /* 0x00000036290d7223 */ /* 0x040fe2000000000d */
[----:B------:R1:W-:Y:S01]  /*8430*/  STS.128 [R97+UR4], R80 ;  /* 0x0000005061007988 */ /* 0x0003e20008000c04 */
[--C-:B------:R-:W-:Y:S02]  /*8440*/  HADD2.F32 R59, -RZ, R65.reuse.H0_H0 ;  /* 0x20000041ff3b7230 */ /* 0x100fe40000004100 */
[C---:B------:R-:W-:Y:S01]  /*8450*/  FMUL R17, R38.reuse, R21 ;  /* 0x0000001526117220 */ /* 0x040fe20000400000 */
[C---:B------:R-:W-:Y:S01]  /*8460*/  FFMA R14, R41.reuse, R55, R14 ;  /* 0x00000037290e7223 */ /* 0x040fe2000000000e */
[----:B------:R-:W-:Y:S02]  /*8470*/  HADD2.F32 R60, -RZ, R65.H1_H1 ;  /* 0x30000041ff3c7230 */ /* 0x000fe40000004100 */
[C---:B------:R-:W-:Y:S01]  /*8480*/  FMUL R18, R38.reuse, R22 ;  /* 0x0000001626127220 */ /* 0x040fe20000400000 */
[C---:B------:R-:W-:Y:S01]  /*8490*/  FFMA R19, R41.reuse, R56, R19 ;  /* 0x0000003829137223 */ /* 0x040fe20000000013 */
        /* <DEDUP_REMOVED lines=13> */
[----:B------:R-:W-:Y:S01]  /*8570*/  FMUL R27, R38, R27 ;  /* 0x0000001b261b7220 */ /* 0x000fe20000400000 */
[----:B------:R-:W-:Y:S01]  /*8580*/  F2FP.F16.F32.PACK_AB R104, R2, R0 ;  /* 0x000000000268723e */ /* 0x000fe200000000ff */
[----:B------:R-:W-:Y:S01]  /*8590*/  FFMA R20, R41, R61, R20 ;  /* 0x0000003d29147223 */ /* 0x000fe20000000014 */
[----:B------:R-:W-:Y:S01]  /*85a0*/  F2FP.F16.F32.PACK_AB R105, R15, R3 ;  /* 0x000000030f69723e */ /* 0x000fe200000000ff */
[----:B------:R-:W-:Y:S01]  /*85b0*/  HADD2.F32 R66, -RZ, R72.H1_H1 ;  /* 0x30000048ff427230 */ /* 0x000fe20000004100 */
[----:B------:R-:W-:Y:S01]  /*85c0*/  F2FP.F16.F32.PACK_AB R106, R13, R12 ;  /* 0x0000000c0d6a723e */ /* 0x000fe200000000ff */
[C---:B------:R-:W-:Y:S01]  /*85d0*/  FMUL R24, R38.reuse, R28 ;  /* 0x0000001c26187220 */ /* 0x040fe20000400000 */
[----:B------:R-:W-:Y:S01]  /*85e0*/  F2FP.F16.F32.PACK_AB R107, R19, R14 ;  /* 0x0000000e136b723e */ /* 0x000fe200000000ff */
[C---:B------:R-:W-:Y:S01]  /*85f0*/  FFMA R21, R41.reuse, R62, R21 ;  /* 0x0000003e29157223 */ /* 0x040fe20000000015 */
[--C-:B------:R-:W-:Y:S02]  /*8600*/  HADD2.F32 R67, -RZ, R73.reuse.H0_H0 ;  /* 0x20000049ff437230 */ /* 0x100fe40000004100 */
[C---:B------:R-:W-:Y:S01]  /*8610*/  FMUL R25, R38.reuse, R29 ;  /* 0x0000001d26197220 */ /* 0x040fe20000400000 */
[C---:B------:R-:W-:Y:S01]  /*8620*/  FFMA R22, R41.reuse, R63, R22 ;  /* 0x0000003f29167223 */ /* 0x040fe20000000016 */
[----:B------:R1:W-:Y:S01]  /*8630*/  STS.128 [R103+0x10], R104 ;  /* 0x0000106867007388 */ /* 0x0003e20000000c00 */
        /* <DEDUP_REMOVED lines=35> */
[----:B--2---:R-:W2:Y:S02]  /*8870*/  FENCE.VIEW.ASYNC.S ;  /* 0x00000000000073c6 */ /* 0x004ea40000000000 */
[----:B--2---:R-:W-:Y:S06]  /*8880*/  BAR.SYNC.DEFER_BLOCKING 0x1, 0x80 ;  /* 0x0042000000007b1d */ /* 0x004fec0000010000 */
[----:B------:R-:W-:Y:S05]  /*8890*/  @P0 BRA `(.L_x_141) ;  /* 0x0000000000240947 */ /* 0x000fea0003800000 */
[----:B------:R-:W2:Y:S01]  /*88a0*/  LDCU.64 UR10, c[0x0][0x348] ;  /* 0x00006900ff0a77ac */ /* 0x000ea20008000a00 */
[----:B------:R-:W-:Y:S02]  /*88b0*/  UIADD3 UR9, UPT, UPT, UR49, 0x20, URZ ;  /* 0x0000002031097890 */ /* 0x000fe4000fffe0ff */
[----:B------:R-:W-:Y:S02]  /*88c0*/  UIADD3 UR8, UPT, UPT, UR47, 0x400, UR4 ;  /* 0x000004002f087890 */ /* 0x000fe4000fffe004 */
[----:B--2---:R-:W-:Y:S03]  /*88d0*/  UIADD3 UR6, UP0, UPT, UR10, 0x680, URZ ;  /* 0x000006800a067890 */ /* 0x004fe6000ff1e0ff */
[----:B------:R-:W-:Y:S01]  /*88e0*/  UMOV UR10, UR50 ;  /* 0x00000032000a7c82 */ /* 0x000fe20008000000 */
[----:B------:R-:W-:Y:S03]  /*88f0*/  UIADD3.X UR7, UPT, UPT, URZ, UR11, URZ, UP0, !UPT ;  /* 0x0000000bff077290 */ /* 0x000fe600087fe4ff */
[----:B------:R-:W-:Y:S06]  /*8900*/  UMOV UR11, UR36 ;  /* 0x00000024000b7c82 */ /* 0x000fec0008000000 */
[----:B------:R2:W-:Y:S02]  /*8910*/  UTMASTG.3D [UR8], [UR6] ;  /* 0x00000008060073b5 */ /* 0x0005e40008010000 */
[----:B--2---:R0:W-:Y:S02]  /*8920*/  UTMACMDFLUSH ;  /* 0x00000000000079b7 */ /* 0x0041e40000000000 */
.L_x_141:
[----:B------:R-:W-:Y:S05]  /*8930*/  BSYNC.RECONVERGENT B0 ;  /* 0x0000000000007941 */ /* 0x000fea0003800200 */
.L_x_140:
[----:B------:R-:W-:Y:S01]  /*8940*/  UIADD3 UR4, UPT, UPT, UR45, 0x1, URZ ;  /* 0x000000012d047890 */ /* 0x000fe2000fffe0ff */
[----:B------:R-:W-:Y:S03]  /*8950*/  BSSY.RECONVERGENT B0, `(.L_x_142) ;  /* 0x0000008000007945 */ /* 0x000fe60003800200 */
[----:B------:R-:W-:Y:S04]  /*8960*/  UISETP.NE.AND UP0, UPT, UR4, 0x3, UPT ;  /* 0x000000030400788c */ /* 0x000fe8000bf05270 */
[----:B------:R-:W-:Y:S02]  /*8970*/  UISETP.EQ.XOR UP1, UPT, UR44, 0x3, !UP0 ;  /* 0x000000032c00788c */ /* 0x000fe4000c722a70 */
[----:B------:R-:W-:Y:S02]  /*8980*/  USEL UR46, UR4, URZ, UP0 ;  /* 0x000000ff042e7287 */ /* 0x000fe40008000000 */
[----:B------:R-:W-:Y:S04]  /*8990*/  USEL UR5, URZ, 0x1, !UP1 ;  /* 0x00000001ff057887 */ /* 0x000fe8000c800000 */
[----:B------:R-:W-:Y:S01]  /*89a0*/  ULOP3.LUT UR54, UR54, UR5, URZ, 0x3c, !UPT ;  /* 0x0000000536367292 */ /* 0x000fe2000f8e3cff */
[----:B------:R-:W-:Y:S11]  /*89b0*/  @P0 BRA `(.L_x_143) ;  /* 0x0000000000040947 */ /* 0x000ff60003800000 */
[----:B------:R-:W-:Y:S04]  /*89c0*/  DEPBAR.LE SB0, 0x1 ;  /* 0x000080400000791a */ /* 0x000fe80000000000 */
.L_x_143:
[----:B------:R-:W-:Y:S05]  /*89d0*/  BSYNC.RECONVERGENT B0 ;  /* 0x0000000000007941 */ /* 0x000fea0003800200 */
.L_x_142:
[----:B------:R-:W-:Y:S01]  /*89e0*/  BAR.SYNC.DEFER_BLOCKING 0x1, 0x80 ;  /* 0x0042000000007b1d */ /* 0x000fe20000010000 */
[----:B------:R-:W-:Y:S01]  /*89f0*/  UISETP.NE.AND UP0, UPT, UR53, -0x2, UPT ;  /* 0xfffffffe3500788c */ /* 0x000fe2000bf05270 */
[----:B------:R-:W-:Y:S08]  /*8a00*/  IADD3 R0, PT, PT, R36, 0x1, RZ ;  /* 0x0000000124007810 */ /* 0x000ff00007ffe0ff */
[----:B------:R-:W-:Y:S05]  /*8a10*/  BRA.U !UP0, `(.L_x_144) ;  /* 0x0000000108287547 */ /* 0x000fea000b800000 */
[----:B------:R-:W2:Y:S01]  /*8a20*/  S2R R2, SR_CgaCtaId ;  /* 0x0000000000027919 */ /* 0x000ea20000008800 */
[----:B------:R-:W-:Y:S01]  /*8a30*/  ISETP.NE.AND P0, PT, R102, RZ, PT ;  /* 0x000000ff6600720c */ /* 0x000fe20003f05270 */
[----:B------:R-:W-:Y:S01]  /*8a40*/  IMAD.U32 R3, RZ, RZ, UR52 ;  /* 0x00000034ff037e24 */ /* 0x000fe2000f8e00ff */
[----:B------:R-:W-:Y:S04]  /*8a50*/  UIADD3 UR4, UPT, UPT, UR52, 0x1, URZ ;  /* 0x0000000134047890 */ /* 0x000fe8000fffe0ff */
[----:B------:R-:W-:Y:S04]  /*8a60*/  UISETP.NE.AND UP0, UPT, UR4, 0x3, UPT ;  /* 0x000000030400788c */ /* 0x000fe8000bf05270 */
[----:B------:R-:W-:Y:S03]  /*8a70*/  USEL UR52, UR4, URZ, UP0 ;  /* 0x000000ff04347287 */ /* 0x000fe60008000000 */
[----:B------:R-:W-:Y:S05]  /*8a80*/  @P0 LEA R3, R3, UR47, 0x3 ;  /* 0x0000002f03030c11 */ /* 0x000fea000f8e18ff */
[----:B------:R-:W-:Y:S05]  /*8a90*/  @P0 VIADD R3, R3, 0x158 ;  /* 0x0000015803030836 */ /* 0x000fea0000000000 */
[----:B--2---:R-:W-:Y:S04]  /*8aa0*/  @P0 PRMT R2, R2, 0x654, R3 ;  /* 0x0000065402020816 */ /* 0x004fe80000000003 */
[----:B------:R2:W-:Y:S03]  /*8ab0*/  @P0 SYNCS.ARRIVE.TRANS64.RED.A1T0 RZ, [R2+URZ], RZ ;  /* 0x000000ff02ff09a7 */ /* 0x0005e600081004ff */
.L_x_144:
[----:B------:R-:W-:Y:S01]  /*8ac0*/  R2UR UR6, R101 ;  /* 0x00000000650672ca */ /* 0x000fe200000e0000 */
[----:B------:R-:W-:Y:S01]  /*8ad0*/  UIADD3 UR53, UPT, UPT, UR53, 0x2, URZ ;  /* 0x0000000235357890 */ /* 0x000fe2000fffe0ff */
[----:B------:R-:W-:Y:S01]  /*8ae0*/  R2UR UR5, R86 ;  /* 0x00000000560572ca */ /* 0x000fe200000e0000 */
[----:B------:R-:W-:Y:S01]  /*8af0*/  UMOV UR36, UR63 ;  /* 0x0000003f00247c82 */ /* 0x000fe20008000000 */
[----:B------:R-:W-:Y:S02]  /*8b00*/  R2UR UR4, R87 ;  /* 0x00000000570472ca */ /* 0x000fe400000e0000 */
[----:B------:R-:W-:Y:S02]  /*8b10*/  ISETP.NE.AND P0, PT, R91, 0x2, PT ;  /* 0x000000025b00780c */ /* 0x000fe40003f05270 */
[----:B------:R-:W-:Y:S02]  /*8b20*/  ISETP.NE.AND P1, PT, R0, 0x4, PT ;  /* 0x000000040000780c */ /* 0x000fe40003f25270 */
[----:B------:R-:W-:Y:S02]  /*8b30*/  SEL R3, RZ, 0x1, P0 ;  /* 0x00000001ff037807 */ /* 0x000fe40000000000 */
[----:B--2---:R-:W-:Y:S01]  /*8b40*/  SEL R2, RZ, 0x1, P1 ;  /* 0x00000001ff027807 */ /* 0x004fe20000800000 */
[----:B------:R-:W-:Y:S01]  /*8b50*/  UISETP.NE.AND UP0, UPT, UR6, URZ, UPT ;  /* 0x000000ff0600728c */ /* 0x000fe2000bf05270 */
[----:B------:R-:W-:Y:S01]  /*8b60*/  LOP3.LUT R94, R94, R3, RZ, 0x3c, !PT ;  /* 0x000000035e5e7212 */ /* 0x000fe200078e3cff */
[----:B------:R-:W-:Y:S01]  /*8b70*/  UIADD3 UR32, UPT, UPT, UR37, UR5, URZ ;  /* 0x0000000525207290 */ /* 0x000fe2000fffe0ff */
[----:B------:R-:W-:Y:S01]  /*8b80*/  LOP3.LUT R95, R95, R2, RZ, 0x3c, !PT ;  /* 0x000000025f5f7212 */ /* 0x000fe200078e3cff */
[----:B------:R-:W-:Y:S01]  /*8b90*/  UIADD3 UR25, UPT, UPT, UR38, UR4, URZ ;  /* 0x0000000426197290 */ /* 0x000fe2000fffe0ff */
[----:B------:R-:W-:Y:S02]  /*8ba0*/  SEL R91, R91, RZ, P0 ;  /* 0x000000ff5b5b7207 */ /* 0x000fe40000000000 */
[----:B------:R-:W-:Y:S02]  /*8bb0*/  SEL R36, R0, RZ, P1 ;  /* 0x000000ff00247207 */ /* 0x000fe40000800000 */
[----:B------:R-:W-:Y:S07]  /*8bc0*/  BRA.U UP0, `(.L_x_145) ;  /* 0xffffffd500887547 */ /* 0x000fee000b83ffff */
[----:B------:R-:W-:-:S13]  /*8bd0*/  R2UR UR4, R88 ;  /* 0x00000000580472ca */ /* 0x000fda00000e0000 */
[----:B------:R-:W-:-:S09]  /*8be0*/  UISETP.NE.AND UP0, UPT, UR4, URZ, UPT ;  /* 0x000000ff0400728c */ /* 0x000fd2000bf05270 */
[----:B------:R-:W-:Y:S05]  /*8bf0*/  BRA.U !UP0, `(.L_x_146) ;  /* 0x0000000108487547 */ /* 0x000fea000b800000 */
[----:B------:R-:W2:Y:S02]  /*8c00*/  LDCU.64 UR4, c[0x0][0x890] ;  /* 0x00011200ff0477ac */ /* 0x000ea40008000a00 */
[----:B--2---:R-:W-:-:S04]  /*8c10*/  UISETP.NE.U32.AND UP0, UPT, UR4, URZ, UPT ;  /* 0x000000ff0400728c */ /* 0x004fc8000bf05070 */
[----:B------:R-:W-:-:S09]  /*8c20*/  UISETP.NE.AND.EX UP0, UPT, UR5, URZ, UPT, UP0 ;  /* 0x000000ff0500728c */ /* 0x000fd2000bf05300 */
[----:B------:R-:W-:Y:S05]  /*8c30*/  BRA.U UP0, `(.L_x_147) ;  /* 0x00000001000c7547 */ /* 0x000fea000b800000 */
[----:B------:R-:W-:-:S13]  /*8c40*/  FSETP.NEU.AND P0, PT, R41, RZ, PT ;  /* 0x000000ff2900720b */ /* 0x000fda0003f0d000 */
[----:B------:R-:W-:Y:S05]  /*8c50*/  @!P0 EXIT ;  /* 0x000000000000894d */ /* 0x000fea0003800000 */
[----:B------:R-:W-:Y:S05]  /*8c60*/  BRA `(.L_x_146) ;  /* 0x00000000002c7947 */ /* 0x000fea0003800000 */
.L_x_147:
[----:B------:R-:W-:Y:S01]  /*8c70*/  ISETP.NE.AND P0, PT, R90, RZ, PT ;  /* 0x000000ff5a00720c */ /* 0x000fe20003f05270 */
[----:B------:R-:W-:-:S12]  /*8c80*/  BSSY.RECONVERGENT B0, `(.L_x_146) ;  /* 0x0000009000007945 */ /* 0x000fd80003800200 */
[----:B------:R-:W-:Y:S05]  /*8c90*/  @P0 BRA `(.L_x_148) ;  /* 0x0000000000140947 */ /* 0x000fea0003800000 */
[----:B------:R-:W2:Y:S02]  /*8ca0*/  LDCU.64 UR4, c[0x0][0x888] ;  /* 0x00011100ff0477ac */ /* 0x000ea40008000a00 */
[----:B--2---:R-:W-:-:S04]  /*8cb0*/  ISETP.NE.U32.AND P0, PT, RZ, UR4, PT ;  /* 0x00000004ff007c0c */ /* 0x004fc8000bf05070 */
[----:B------:R-:W-:-:S13]  /*8cc0*/  ISETP.NE.AND.EX P0, PT, RZ, UR5, PT, P0 ;  /* 0x00000005ff007c0c */ /* 0x000fda000bf05300 */
[----:B------:R-:W-:Y:S05]  /*8cd0*/  @!P0 EXIT ;  /* 0x000000000000894d */ /* 0x000fea0003800000 */
[----:B------:R-:W-:Y:S05]  /*8ce0*/  BRA `(.L_x_149) ;  /* 0x0000000000087947 */ /* 0x000fea0003800000 */
.L_x_148:
[----:B------:R-:W-:-:S13]  /*8cf0*/  FSETP.NEU.AND P0, PT, R41, RZ, PT ;  /* 0x000000ff2900720b */ /* 0x000fda0003f0d000 */
[----:B------:R-:W-:Y:S05]  /*8d00*/  @!P0 EXIT ;  /* 0x000000000000894d */ /* 0x000fea0003800000 */
.L_x_149:
[----:B------:R-:W-:Y:S05]  /*8d10*/  BSYNC.RECONVERGENT B0 ;  /* 0x0000000000007941 */ /* 0x000fea0003800200 */
.L_x_146:
[----:B------:R-:W2:Y:S01]  /*8d20*/  S2UR UR5, SR_CgaCtaId ;  /* 0x00000000000579c3 */ /* 0x000ea20000008800 */
[----:B------:R-:W-:Y:S01]  /*8d30*/  ULEA UR4, UR52, UR47, 0x3 ;  /* 0x0000002f34047291 */ /* 0x000fe2000f8e18ff */
[----:B------:R-:W-:-:S04]  /*8d40*/  DEPBAR.LE SB0, 0x0 ;  /* 0x000080000000791a */ /* 0x000fc80000000000 */
[----:B------:R-:W-:-:S04]  /*8d50*/  UIADD3 UR4, UPT, UPT, UR4, 0x158, URZ ;  /* 0x0000015804047890 */ /* 0x000fc8000fffe0ff */
[----:B--2---:R-:W-:-:S09]  /*8d60*/  UPRMT UR4, UR5, 0x654, UR4 ;  /* 0x0000065405047896 */ /* 0x004fd20008000004 */
[----:B------:R-:W-:Y:S01]  /*8d70*/  SYNCS.ARRIVE.TRANS64.RED.A1T0 RZ, [UR4], RZ ;  /* 0x000000ffffff79a7 */ /* 0x000fe20008100404 */
[----:B------:R-:W-:Y:S05]  /*8d80*/  EXIT ;  /* 0x000000000000794d */ /* 0x000fea0003800000 */
.L_x_25:
[----:B-1----:R1:W2:Y:S02]  /*8d90*/  SYNCS.PHASECHK.TRANS64.TRYWAIT P0, [R0+URZ+0x1f0], R3 ;  /* 0x0001f003000075a7 */ /* 0x0022a400080011ff */
[----:B--2---:R-:W-:Y:S05]  /*8da0*/  @!P0 NANOSLEEP.SYNCS 0x989680 ;  /* 0x009896800000895d */ /* 0x004fea0003900000 */
[----:B------:R-:W2:Y:S02]  /*8db0*/  @!P0 SYNCS.PHASECHK.TRANS64 P0, [R0+URZ+0x1f0], R3 ;  /* 0x0001f003000085a7 */ /* 0x000ea400080010ff */
[----:B--2---:R-:W-:Y:S05]  /*8dc0*/  @!P0 BRA `(.L_x_25) ;  /* 0xfffffffc00f08947 */ /* 0x004fea000383ffff */
[----:B------:R-:W-:Y:S05]  /*8dd0*/  BRA `(.L_x_150) ;  /* 0xffffff8c00cc7947 */ /* 0x000fea000383ffff */
.L_x_28:
[----:B-1----:R-:W-:-:S07]  /*8de0*/  MOV R0, UR33 ;  /* 0x0000002100007c02 */ /* 0x002fce0008000f00 */
.L_x_151:
[----:B-1----:R1:W2:Y:S02]  /*8df0*/  SYNCS.PHASECHK.TRANS64.TRYWAIT P0, [R0+URZ+0xa0], R3 ;  /* 0x0000a003000075a7 */ /* 0x0022a400080011ff */
[----:B--2---:R-:W-:Y:S05]  /*8e00*/  @!P0 NANOSLEEP.SYNCS 0x989680 ;  /* 0x009896800000895d */ /* 0x004fea0003900000 */
[----:B------:R-:W2:Y:S02]  /*8e10*/  @!P0 SYNCS.PHASECHK.TRANS64 P0, [R0+URZ+0xa0], R3 ;  /* 0x0000a003000085a7 */ /* 0x000ea400080010ff */
[----:B--2---:R-:W-:Y:S05]  /*8e20*/  @!P0 BRA `(.L_x_151) ;  /* 0xfffffffc00f08947 */ /* 0x004fea000383ffff */
[----:B------:R-:W-:Y:S05]  /*8e30*/  BRA `(.L_x_27) ;  /* 0xffffff90001c7947 */ /* 0x000fea000383ffff */
.L_x_35:
[----:B-1----:R-:W-:-:S07]  /*8e40*/  MOV R0, UR17 ;  /* 0x0000001100007c02 */ /* 0x002fce0008000f00 */
.L_x_152:
[----:B-1----:R1:W2:Y:S02]  /*8e50*/  SYNCS.PHASECHK.TRANS64.TRYWAIT P0, [R0+URZ+0xa0], R3 ;  /* 0x0000a003000075a7 */ /* 0x0022a400080011ff */
[----:B--2---:R-:W-:Y:S05]  /*8e60*/  @!P0 NANOSLEEP.SYNCS 0x989680 ;  /* 0x009896800000895d */ /* 0x004fea0003900000 */
[----:B------:R-:W2:Y:S02]  /*8e70*/  @!P0 SYNCS.PHASECHK.TRANS64 P0, [R0+URZ+0xa0], R3 ;  /* 0x0000a003000085a7 */ /* 0x000ea400080010ff */
[----:B--2---:R-:W-:Y:S05]  /*8e80*/  @!P0 BRA `(.L_x_152) ;  /* 0xfffffffc00f08947 */ /* 0x004fea000383ffff */
[----:B------:R-:W-:Y:S05]  /*8e90*/  BRA `(.L_x_34) ;  /* 0xffffff9000e07947 */ /* 0x000fea000383ffff */
.L_x_40:
[----:B-1----:R1:W2:Y:S02]  /*8ea0*/  SYNCS.PHASECHK.TRANS64.TRYWAIT P0, [R3+URZ+0x180], R0 ;  /* 0x00018000030075a7 */ /* 0x0022a400080011ff */
[----:B--2---:R-:W-:Y:S05]  /*8eb0*/  @!P0 NANOSLEEP.SYNCS 0x989680 ;  /* 0x009896800000895d */ /* 0x004fea0003900000 */
[----:B------:R-:W2:Y:S02]  /*8ec0*/  @!P0 SYNCS.PHASECHK.TRANS64 P0, [R3+URZ+0x180], R0 ;  /* 0x00018000030085a7 */ /* 0x000ea400080010ff */
[----:B--2---:R-:W-:Y:S05]  /*8ed0*/  @!P0 BRA `(.L_x_40) ;  /* 0xfffffffc00f08947 */ /* 0x004fea000383ffff */
[----:B------:R-:W-:Y:S05]  /*8ee0*/  BRA `(.L_x_153) ;  /* 0xffffff9400847947 */ /* 0x000fea000383ffff */
.L_x_44:
[----:B-1----:R-:W-:-:S07]  /*8ef0*/  MOV R0, UR4 ;  /* 0x0000000400007c02 */ /* 0x002fce0008000f00 */
.L_x_154:
[----:B-1----:R1:W2:Y:S02]  /*8f00*/  SYNCS.PHASECHK.TRANS64.TRYWAIT P0, [R0+URZ], R3 ;  /* 0x00000003000075a7 */ /* 0x0022a400080011ff */
[----:B--2---:R-:W-:Y:S05]  /*8f10*/  @!P0 NANOSLEEP.SYNCS 0x989680 ;  /* 0x009896800000895d */ /* 0x004fea0003900000 */
[----:B------:R-:W2:Y:S02]  /*8f20*/  @!P0 SYNCS.PHASECHK.TRANS64 P0, [R0+URZ], R3 ;  /* 0x00000003000085a7 */ /* 0x000ea400080010ff */
[----:B--2---:R-:W-:Y:S05]  /*8f30*/  @!P0 BRA `(.L_x_154) ;  /* 0xfffffffc00f08947 */ /* 0x004fea000383ffff */
[----:B------:R-:W-:Y:S05]  /*8f40*/  BRA `(.L_x_155) ;  /* 0xffffff9c00307947 */ /* 0x000fea000383ffff */
.L_x_45:
[----:B------:R-:W-:-:S07]  /*8f50*/  MOV R0, UR5 ;  /* 0x0000000500007c02 */ /* 0x000fce0008000f00 */
.L_x_156:
[----:B-1----:R1:W2:Y:S02]  /*8f60*/  SYNCS.PHASECHK.TRANS64.TRYWAIT P0, [R0+URZ], R3 ;  /* 0x00000003000075a7 */ /* 0x0022a400080011ff */
[----:B--2---:R-:W-:Y:S05]  /*8f70*/  @!P0 NANOSLEEP.SYNCS 0x989680 ;  /* 0x009896800000895d */ /* 0x004fea0003900000 */
[----:B------:R-:W2:Y:S02]  /*8f80*/  @!P0 SYNCS.PHASECHK.TRANS64 P0, [R0+URZ], R3 ;  /* 0x00000003000085a7 */ /* 0x000ea400080010ff */
[----:B--2---:R-:W-:Y:S05]  /*8f90*/  @!P0 BRA `(.L_x_156) ;  /* 0xfffffffc00f08947 */ /* 0x004fea000383ffff */
[----:B------:R-:W-:Y:S05]  /*8fa0*/  BRA `(.L_x_157) ;  /* 0xffffff9c003c7947 */ /* 0x000fea000383ffff */
.L_x_46:
[----:B------:R-:W-:-:S07]  /*8fb0*/  MOV R0, UR5 ;  /* 0x0000000500007c02 */ /* 0x000fce0008000f00 */
.L_x_158:
[----:B-1----:R1:W2:Y:S02]  /*8fc0*/  SYNCS.PHASECHK.TRANS64.TRYWAIT P0, [R0+URZ], R3 ;  /* 0x00000003000075a7 */ /* 0x0022a400080011ff */
[----:B--2---:R-:W-:Y:S05]  /*8fd0*/  @!P0 NANOSLEEP.SYNCS 0x989680 ;  /* 0x009896800000895d */ /* 0x004fea0003900000 */
[----:B------:R-:W2:Y:S02]  /*8fe0*/  @!P0 SYNCS.PHASECHK.TRANS64 P0, [R0+URZ], R3 ;  /* 0x00000003000085a7 */ /* 0x000ea400080010ff */
[----:B--2---:R-:W-:Y:S05]  /*8ff0*/  @!P0 BRA `(.L_x_158) ;  /* 0xfffffffc00f08947 */ /* 0x004fea000383ffff */
[----:B------:R-:W-:Y:S05]  /*9000*/  BRA `(.L_x_159) ;  /* 0xffffff9c00487947 */ /* 0x000fea000383ffff */
.L_x_47:
[----:B------:R-:W-:-:S07]  /*9010*/  MOV R0, UR5 ;  /* 0x0000000500007c02 */ /* 0x000fce0008000f00 */
.L_x_160:
[----:B-1----:R1:W2:Y:S02]  /*9020*/  SYNCS.PHASECHK.TRANS64.TRYWAIT P0, [R0+URZ], R3 ;  /* 0x00000003000075a7 */ /* 0x0022a400080011ff */
[----:B--2---:R-:W-:Y:S05]  /*9030*/  @!P0 NANOSLEEP.SYNCS 0x989680 ;  /* 0x009896800000895d */ /* 0x004fea0003900000 */
[----:B------:R-:W2:Y:S02]  /*9040*/  @!P0 SYNCS.PHASECHK.TRANS64 P0, [R0+URZ], R3 ;  /* 0x00000003000085a7 */ /* 0x000ea400080010ff */
[----:B--2---:R-:W-:Y:S05]  /*9050*/  @!P0 BRA `(.L_x_160) ;  /* 0xfffffffc00f08947 */ /* 0x004fea000383ffff */
[----:B------:R-:W-:Y:S05]  /*9060*/  BRA `(.L_x_161) ;  /* 0xffffff9c00547947 */ /* 0x000fea000383ffff */
.L_x_48:
[----:B------:R-:W-:-:S07]  /*9070*/  MOV R0, UR5 ;  /* 0x0000000500007c02 */ /* 0x000fce0008000f00 */
.L_x_162:
[----:B-1----:R1:W2:Y:S02]  /*9080*/  SYNCS.PHASECHK.TRANS64.TRYWAIT P0, [R0+URZ], R3 ;  /* 0x00000003000075a7 */ /* 0x0022a400080011ff */
[----:B--2---:R-:W-:Y:S05]  /*9090*/  @!P0 NANOSLEEP.SYNCS 0x989680 ;  /* 0x009896800000895d */ /* 0x004fea0003900000 */
[----:B------:R-:W2:Y:S02]  /*90a0*/  @!P0 SYNCS.PHASECHK.TRANS64 P0, [R0+URZ], R3 ;  /* 0x00000003000085a7 */ /* 0x000ea400080010ff */
[----:B--2---:R-:W-:Y:S05]  /*90b0*/  @!P0 BRA `(.L_x_162) ;  /* 0xfffffffc00f08947 */ /* 0x004fea000383ffff */
[----:B------:R-:W-:Y:S05]  /*90c0*/  BRA `(.L_x_163) ;  /* 0xffffff9c00607947 */ /* 0x000fea000383ffff */
.L_x_49:
[----:B------:R-:W-:-:S07]  /*90d0*/  MOV R0, UR5 ;  /* 0x0000000500007c02 */ /* 0x000fce0008000f00 */
.L_x_164:
[----:B-1----:R1:W2:Y:S02]  /*90e0*/  SYNCS.PHASECHK.TRANS64.TRYWAIT P0, [R0+URZ], R3 ;  /* 0x00000003000075a7 */ /* 0x0022a400080011ff */
[----:B--2---:R-:W-:Y:S05]  /*90f0*/  @!P0 NANOSLEEP.SYNCS 0x989680 ;  /* 0x009896800000895d */ /* 0x004fea0003900000 */
[----:B------:R-:W2:Y:S02]  /*9100*/  @!P0 SYNCS.PHASECHK.TRANS64 P0, [R0+URZ], R3 ;  /* 0x00000003000085a7 */ /* 0x000ea400080010ff */
[----:B--2---:R-:W-:Y:S05]  /*9110*/  @!P0 BRA `(.L_x_164) ;  /* 0xfffffffc00f08947 */ /* 0x004fea000383ffff */
[----:B------:R-:W-:Y:S05]  /*9120*/  BRA `(.L_x_165) ;  /* 0xffffff9c006c7947 */ /* 0x000fea000383ffff */
.L_x_50:
[----:B------:R-:W-:-:S07]  /*9130*/  MOV R0, UR5 ;  /* 0x0000000500007c02 */ /* 0x000fce0008000f00 */
.L_x_166:
[----:B-1----:R1:W2:Y:S02]  /*9140*/  SYNCS.PHASECHK.TRANS64.TRYWAIT P0, [R0+URZ], R3 ;  /* 0x00000003000075a7 */ /* 0x0022a400080011ff */
[----:B--2---:R-:W-:Y:S05]  /*9150*/  @!P0 NANOSLEEP.SYNCS 0x989680 ;  /* 0x009896800000895d */ /* 0x004fea0003900000 */
[----:B------:R-:W2:Y:S02]  /*9160*/  @!P0 SYNCS.PHASECHK.TRANS64 P0, [R0+URZ], R3 ;  /* 0x00000003000085a7 */ /* 0x000ea400080010ff */
[----:B--2---:R-:W-:Y:S05]  /*9170*/  @!P0 BRA `(.L_x_166) ;  /* 0xfffffffc00f08947 */ /* 0x004fea000383ffff */
[----:B------:R-:W-:Y:S05]  /*9180*/  BRA `(.L_x_167) ;  /* 0xffffff9c00787947 */ /* 0x000fea000383ffff */
.L_x_51:
[----:B------:R-:W-:-:S07]  /*9190*/  MOV R0, UR5 ;  /* 0x0000000500007c02 */ /* 0x000fce0008000f00 */
.L_x_168:
[----:B-1----:R1:W2:Y:S02]  /*91a0*/  SYNCS.PHASECHK.TRANS64.TRYWAIT P0, [R0+URZ], R3 ;  /* 0x00000003000075a7 */ /* 0x0022a400080011ff */
[----:B--2---:R-:W-:Y:S05]  /*91b0*/  @!P0 NANOSLEEP.SYNCS 0x989680 ;  /* 0x009896800000895d */ /* 0x004fea0003900000 */
[----:B------:R-:W2:Y:S02]  /*91c0*/  @!P0 SYNCS.PHASECHK.TRANS64 P0, [R0+URZ], R3 ;  /* 0x00000003000085a7 */ /* 0x000ea400080010ff */
[----:B--2---:R-:W-:Y:S05]  /*91d0*/  @!P0 BRA `(.L_x_168) ;  /* 0xfffffffc00f08947 */ /* 0x004fea000383ffff */
[----:B------:R-:W-:Y:S05]  /*91e0*/  BRA `(.L_x_169) ;  /* 0xffffff9c00847947 */ /* 0x000fea000383ffff */
.L_x_52:
[----:B------:R-:W-:-:S07]  /*91f0*/  MOV R0, UR5 ;  /* 0x0000000500007c02 */ /* 0x000fce0008000f00 */
.L_x_170:
[----:B-1----:R1:W2:Y:S02]  /*9200*/  SYNCS.PHASECHK.TRANS64.TRYWAIT P0, [R0+URZ], R3 ;  /* 0x00000003000075a7 */ /* 0x0022a400080011ff */
[----:B--2---:R-:W-:Y:S05]  /*9210*/  @!P0 NANOSLEEP.SYNCS 0x989680 ;  /* 0x009896800000895d */ /* 0x004fea0003900000 */
[----:B------:R-:W2:Y:S02]  /*9220*/  @!P0 SYNCS.PHASECHK.TRANS64 P0, [R0+URZ], R3 ;  /* 0x00000003000085a7 */ /* 0x000ea400080010ff */
[----:B--2---:R-:W-:Y:S05]  /*9230*/  @!P0 BRA `(.L_x_170) ;  /* 0xfffffffc00f08947 */ /* 0x004fea000383ffff */
[----:B------:R-:W-:Y:S05]  /*9240*/  BRA `(.L_x_171) ;  /* 0xffffff9c00907947 */ /* 0x000fea000383ffff */
.L_x_53:
[----:B------:R-:W-:-:S07]  /*9250*/  MOV R0, UR5 ;  /* 0x0000000500007c02 */ /* 0x000fce0008000f00 */
.L_x_172:
[----:B-1----:R1:W2:Y:S02]  /*9260*/  SYNCS.PHASECHK.TRANS64.TRYWAIT P0, [R0+URZ], R3 ;  /* 0x00000003000075a7 */ /* 0x0022a400080011ff */
[----:B--2---:R-:W-:Y:S05]  /*9270*/  @!P0 NANOSLEEP.SYNCS 0x989680 ;  /* 0x009896800000895d */ /* 0x004fea0003900000 */
[----:B------:R-:W2:Y:S02]  /*9280*/  @!P0 SYNCS.PHASECHK.TRANS64 P0, [R0+URZ], R3 ;  /* 0x00000003000085a7 */ /* 0x000ea400080010ff */
[----:B--2---:R-:W-:Y:S05]  /*9290*/  @!P0 BRA `(.L_x_172) ;  /* 0xfffffffc00f08947 */ /* 0x004fea000383ffff */
[----:B------:R-:W-:Y:S05]  /*92a0*/  BRA `(.L_x_173) ;  /* 0xffffff9c009c7947 */ /* 0x000fea000383ffff */
.L_x_54:
[----:B------:R-:W-:-:S07]  /*92b0*/  MOV R0, UR5 ;  /* 0x0000000500007c02 */ /* 0x000fce0008000f00 */
.L_x_174:
[----:B-1----:R1:W2:Y:S02]  /*92c0*/  SYNCS.PHASECHK.TRANS64.TRYWAIT P0, [R0+URZ], R3 ;  /* 0x00000003000075a7 */ /* 0x0022a400080011ff */
[----:B--2---:R-:W-:Y:S05]  /*92d0*/  @!P0 NANOSLEEP.SYNCS 0x989680 ;  /* 0x009896800000895d */ /* 0x004fea0003900000 */
[----:B------:R-:W2:Y:S02]  /*92e0*/  @!P0 SYNCS.PHASECHK.TRANS64 P0, [R0+URZ], R3 ;  /* 0x00000003000085a7 */ /* 0x000ea400080010ff */
[----:B--2---:R-:W-:Y:S05]  /*92f0*/  @!P0 BRA `(.L_x_174) ;  /* 0xfffffffc00f08947 */ /* 0x004fea000383ffff */
[----:B------:R-:W-:Y:S05]  /*9300*/  BRA `(.L_x_175) ;  /* 0xffffff9c00a87947 */ /* 0x000fea000383ffff */
.L_x_55:
[----:B------:R-:W-:-:S07]  /*9310*/  MOV R0, UR5 ;  /* 0x0000000500007c02 */ /* 0x000fce0008000f00 */
.L_x_176:
[----:B-1----:R1:W2:Y:S02]  /*9320*/  SYNCS.PHASECHK.TRANS64.TRYWAIT P0, [R0+URZ], R3 ;  /* 0x00000003000075a7 */ /* 0x0022a400080011ff */
[----:B--2---:R-:W-:Y:S05]  /*9330*/  @!P0 NANOSLEEP.SYNCS 0x989680 ;  /* 0x009896800000895d */ /* 0x004fea0003900000 */
[----:B------:R-:W2:Y:S02]  /*9340*/  @!P0 SYNCS.PHASECHK.TRANS64 P0, [R0+URZ], R3 ;  /* 0x00000003000085a7 */ /* 0x000ea400080010ff */
[----:B--2---:R-:W-:Y:S05]  /*9350*/  @!P0 BRA `(.L_x_176) ;  /* 0xfffffffc00f08947 */ /* 0x004fea000383ffff */
[----:B------:R-:W-:Y:S05]  /*9360*/  BRA `(.L_x_177) ;  /* 0xffffff9c00b47947 */ /* 0x000fea000383ffff */
.L_x_56:
[----:B------:R-:W-:-:S07]  /*9370*/  MOV R0, UR5 ;  /* 0x0000000500007c02 */ /* 0x000fce0008000f00 */
.L_x_178:
[----:B-1----:R1:W2:Y:S02]  /*9380*/  SYNCS.PHASECHK.TRANS64.TRYWAIT P0, [R0+URZ], R3 ;  /* 0x00000003000075a7 */ /* 0x0022a400080011ff */
[----:B--2---:R-:W-:Y:S05]  /*9390*/  @!P0 NANOSLEEP.SYNCS 0x989680 ;  /* 0x009896800000895d */ /* 0x004fea0003900000 */
[----:B------:R-:W2:Y:S02]  /*93a0*/  @!P0 SYNCS.PHASECHK.TRANS64 P0, [R0+URZ], R3 ;  /* 0x00000003000085a7 */ /* 0x000ea400080010ff */
[----:B--2---:R-:W-:Y:S05]  /*93b0*/  @!P0 BRA `(.L_x_178) ;  /* 0xfffffffc00f08947 */ /* 0x004fea000383ffff */
[----:B------:R-:W-:Y:S05]  /*93c0*/  BRA `(.L_x_179) ;  /* 0xffffff9c00c07947 */ /* 0x000fea000383ffff */
.L_x_57:
[----:B------:R-:W-:-:S07]  /*93d0*/  MOV R0, UR5 ;  /* 0x0000000500007c02 */ /* 0x000fce0008000f00 */
.L_x_180:
[----:B-1----:R1:W2:Y:S02]  /*93e0*/  SYNCS.PHASECHK.TRANS64.TRYWAIT P0, [R0+URZ], R3 ;  /* 0x00000003000075a7 */ /* 0x0022a400080011ff */
[----:B--2---:R-:W-:Y:S05]  /*93f0*/  @!P0 NANOSLEEP.SYNCS 0x989680 ;  /* 0x009896800000895d */ /* 0x004fea0003900000 */
[----:B------:R-:W2:Y:S02]  /*9400*/  @!P0 SYNCS.PHASECHK.TRANS64 P0, [R0+URZ], R3 ;  /* 0x00000003000085a7 */ /* 0x000ea400080010ff */
[----:B--2---:R-:W-:Y:S05]  /*9410*/  @!P0 BRA `(.L_x_180) ;  /* 0xfffffffc00f08947 */ /* 0x004fea000383ffff */
[----:B------:R-:W-:Y:S05]  /*9420*/  BRA `(.L_x_181) ;  /* 0xffffff9c00cc7947 */ /* 0x000fea000383ffff */
.L_x_58:
[----:B------:R-:W-:-:S07]  /*9430*/  MOV R0, UR5 ;  /* 0x0000000500007c02 */ /* 0x000fce0008000f00 */
.L_x_182:
[----:B-1----:R1:W2:Y:S02]  /*9440*/  SYNCS.PHASECHK.TRANS64.TRYWAIT P0, [R0+URZ], R3 ;  /* 0x00000003000075a7 */ /* 0x0022a400080011ff */
[----:B--2---:R-:W-:Y:S05]  /*9450*/  @!P0 NANOSLEEP.SYNCS 0x989680 ;  /* 0x009896800000895d */ /* 0x004fea0003900000 */
[----:B------:R-:W2:Y:S02]  /*9460*/  @!P0 SYNCS.PHASECHK.TRANS64 P0, [R0+URZ], R3 ;  /* 0x00000003000085a7 */ /* 0x000ea400080010ff */
[----:B--2---:R-:W-:Y:S05]  /*9470*/  @!P0 BRA `(.L_x_182) ;  /* 0xfffffffc00f08947 */ /* 0x004fea000383ffff */
[----:B------:R-:W-:Y:S05]  /*9480*/  BRA `(.L_x_183) ;  /* 0xffffff9c00d87947 */ /* 0x000fea000383ffff */
.L_x_59:
[----:B------:R-:W-:-:S07]  /*9490*/  MOV R0, UR5 ;  /* 0x0000000500007c02 */ /* 0x000fce0008000f00 */
.L_x_184:
[----:B-1----:R1:W2:Y:S02]  /*94a0*/  SYNCS.PHASECHK.TRANS64.TRYWAIT P0, [R0+URZ], R3 ;  /* 0x00000003000075a7 */ /* 0x0022a400080011ff */
[----:B--2---:R-:W-:Y:S05]  /*94b0*/  @!P0 NANOSLEEP.SYNCS 0x989680 ;  /* 0x009896800000895d */ /* 0x004fea0003900000 */
[----:B------:R-:W2:Y:S02]  /*94c0*/  @!P0 SYNCS.PHASECHK.TRANS64 P0, [R0+URZ], R3 ;  /* 0x00000003000085a7 */ /* 0x000ea400080010ff */
[----:B--2---:R-:W-:Y:S05]  /*94d0*/  @!P0 BRA `(.L_x_184) ;  /* 0xfffffffc00f08947 */ /* 0x004fea000383ffff */
[----:B------:R-:W-:Y:S05]  /*94e0*/  BRA `(.L_x_185) ;  /* 0xffffff9c00e47947 */ /* 0x000fea000383ffff */
.L_x_60:
[----:B------:R-:W-:-:S07]  /*94f0*/  MOV R0, UR5 ;  /* 0x0000000500007c02 */ /* 0x000fce0008000f00 */
.L_x_186:
[----:B-1----:R1:W2:Y:S02]  /*9500*/  SYNCS.PHASECHK.TRANS64.TRYWAIT P0, [R0+URZ], R3 ;  /* 0x00000003000075a7 */ /* 0x0022a400080011ff */
[----:B--2---:R-:W-:Y:S05]  /*9510*/  @!P0 NANOSLEEP.SYNCS 0x989680 ;  /* 0x009896800000895d */ /* 0x004fea0003900000 */
[----:B------:R-:W2:Y:S02]  /*9520*/  @!P0 SYNCS.PHASECHK.TRANS64 P0, [R0+URZ], R3 ;  /* 0x00000003000085a7 */ /* 0x000ea400080010ff */
[----:B--2---:R-:W-:Y:S05]  /*9530*/  @!P0 BRA `(.L_x_186) ;  /* 0xfffffffc00f08947 */ /* 0x004fea000383ffff */
[----:B------:R-:W-:Y:S05]  /*9540*/  BRA `(.L_x_187) ;  /* 0xffffff9c00f07947 */ /* 0x000fea000383ffff */
.L_x_61:
[----:B------:R-:W-:-:S07]  /*9550*/  MOV R0, UR5 ;  /* 0x0000000500007c02 */ /* 0x000fce0008000f00 */
.L_x_188:
[----:B-1----:R1:W2:Y:S02]  /*9560*/  SYNCS.PHASECHK.TRANS64.TRYWAIT P0, [R0+URZ], R3 ;  /* 0x00000003000075a7 */ /* 0x0022a400080011ff */
[----:B--2---:R-:W-:Y:S05]  /*9570*/  @!P0 NANOSLEEP.SYNCS 0x989680 ;  /* 0x009896800000895d */ /* 0x004fea0003900000 */
[----:B------:R-:W2:Y:S02]  /*9580*/  @!P0 SYNCS.PHASECHK.TRANS64 P0, [R0+URZ], R3 ;  /* 0x00000003000085a7 */ /* 0x000ea400080010ff */
[----:B--2---:R-:W-:Y:S05]  /*9590*/  @!P0 BRA `(.L_x_188) ;  /* 0xfffffffc00f08947 */ /* 0x004fea000383ffff */
[----:B------:R-:W-:Y:S05]  /*95a0*/  BRA `(.L_x_189) ;  /* 0xffffff9c00fc7947 */ /* 0x000fea000383ffff */
.L_x_62:
[----:B------:R-:W-:-:S07]  /*95b0*/  MOV R0, UR5 ;  /* 0x0000000500007c02 */ /* 0x000fce0008000f00 */
.L_x_190:
[----:B-1----:R1:W2:Y:S02]  /*95c0*/  SYNCS.PHASECHK.TRANS64.TRYWAIT P0, [R0+URZ], R3 ;  /* 0x00000003000075a7 */ /* 0x0022a400080011ff */
[----:B--2---:R-:W-:Y:S05]  /*95d0*/  @!P0 NANOSLEEP.SYNCS 0x989680 ;  /* 0x009896800000895d */ /* 0x004fea0003900000 */
[----:B------:R-:W2:Y:S02]  /*95e0*/  @!P0 SYNCS.PHASECHK.TRANS64 P0, [R0+URZ], R3 ;  /* 0x00000003000085a7 */ /* 0x000ea400080010ff */
[----:B--2---:R-:W-:Y:S05]  /*95f0*/  @!P0 BRA `(.L_x_190) ;  /* 0xfffffffc00f08947 */ /* 0x004fea000383ffff */
[----:B------:R-:W-:Y:S05]  /*9600*/  BRA `(.L_x_191) ;  /* 0xffffffa000087947 */ /* 0x000fea000383ffff */
.L_x_65:
[----:B-1----:R1:W2:Y:S02]  /*9610*/  SYNCS.PHASECHK.TRANS64.TRYWAIT P0, [R0+URZ+0x1e0], R5 ;  /* 0x0001e005000075a7 */ /* 0x0022a400080011ff */
[----:B--2---:R-:W-:Y:S05]  /*9620*/  @!P0 NANOSLEEP.SYNCS 0x989680 ;  /* 0x009896800000895d */ /* 0x004fea0003900000 */
[----:B------:R-:W2:Y:S02]  /*9630*/  @!P0 SYNCS.PHASECHK.TRANS64 P0, [R0+URZ+0x1e0], R5 ;  /* 0x0001e005000085a7 */ /* 0x000ea400080010ff */
[----:B--2---:R-:W-:Y:S05]  /*9640*/  @!P0 BRA `(.L_x_65) ;  /* 0xfffffffc00f08947 */ /* 0x004fea000383ffff */
[----:B------:R-:W-:Y:S05]  /*9650*/  BRA `(.L_x_192) ;  /* 0xffffffa0006c7947 */ /* 0x000fea000383ffff */
.L_x_66:
[----:B------:R-:W-:-:S07]  /*9660*/  MOV R0, UR4 ;  /* 0x0000000400007c02 */ /* 0x000fce0008000f00 */
.L_x_193:
[----:B-1----:R1:W2:Y:S02]  /*9670*/  SYNCS.PHASECHK.TRANS64.TRYWAIT P0, [R0+URZ+0x190], R7 ;  /* 0x00019007000075a7 */ /* 0x0022a400080011ff */
[----:B--2---:R-:W-:Y:S05]  /*9680*/  @!P0 NANOSLEEP.SYNCS 0x989680 ;  /* 0x009896800000895d */ /* 0x004fea0003900000 */
[----:B------:R-:W2:Y:S02]  /*9690*/  @!P0 SYNCS.PHASECHK.TRANS64 P0, [R0+URZ+0x190], R7 ;  /* 0x00019007000085a7 */ /* 0x000ea400080010ff */
[----:B--2---:R-:W-:Y:S05]  /*96a0*/  @!P0 BRA `(.L_x_193) ;  /* 0xfffffffc00f08947 */ /* 0x004fea000383ffff */
[----:B------:R-:W-:Y:S05]  /*96b0*/  BRA `(.L_x_194) ;  /* 0xffffffa0007c7947 */ /* 0x000fea000383ffff */
.L_x_67:
[----:B-1----:R1:W2:Y:S02]  /*96c0*/  SYNCS.PHASECHK.TRANS64.TRYWAIT P1, [R0+URZ+0x180], R5 ;  /* 0x00018005000075a7 */ /* 0x0022a400080211ff */
[----:B--2---:R-:W-:Y:S05]  /*96d0*/  @!P1 NANOSLEEP.SYNCS 0x989680 ;  /* 0x009896800000995d */ /* 0x004fea0003900000 */
[----:B------:R-:W2:Y:S02]  /*96e0*/  @!P1 SYNCS.PHASECHK.TRANS64 P1, [R0+URZ+0x180], R5 ;  /* 0x00018005000095a7 */ /* 0x000ea400080210ff */
[----:B--2---:R-:W-:Y:S05]  /*96f0*/  @!P1 BRA `(.L_x_67) ;  /* 0xfffffffc00f09947 */ /* 0x004fea000383ffff */
[----:B------:R-:W-:Y:S05]  /*9700*/  BRA `(.L_x_195) ;  /* 0xffffffa000ac7947 */ /* 0x000fea000383ffff */
.L_x_70:
[----:B------:R-:W-:-:S07]  /*9710*/  MOV R0, UR4 ;  /* 0x0000000400007c02 */ /* 0x000fce0008000f00 */
.L_x_196:
[----:B-1----:R1:W2:Y:S02]  /*9720*/  SYNCS.PHASECHK.TRANS64.TRYWAIT P0, [R0+URZ+0x190], R3 ;  /* 0x00019003000075a7 */ /* 0x0022a400080011ff */
[----:B--2---:R-:W-:Y:S05]  /*9730*/  @!P0 NANOSLEEP.SYNCS 0x989680 ;  /* 0x009896800000895d */ /* 0x004fea0003900000 */
[----:B------:R-:W2:Y:S02]  /*9740*/  @!P0 SYNCS.PHASECHK.TRANS64 P0, [R0+URZ+0x190], R3 ;  /* 0x00019003000085a7 */ /* 0x000ea400080010ff */
[----:B--2---:R-:W-:Y:S05]  /*9750*/  @!P0 BRA `(.L_x_196) ;  /* 0xfffffffc00f08947 */ /* 0x004fea000383ffff */
[----:B------:R-:W-:Y:S05]  /*9760*/  BRA `(.L_x_69) ;  /* 0xffffffa400007947 */ /* 0x000fea000383ffff */
.L_x_79:
[----:B-1----:R-:W-:-:S04]  /*9770*/  MOV R5, UR5 ;  /* 0x0000000500057c02 */ /* 0x002fc80008000f00 */
[----:B------:R1:W2:Y:S03]  /*9780*/  SYNCS.PHASECHK.TRANS64.TRYWAIT P0, [R5+URZ+0x8], R6 ;  /* 0x00000806050075a7 */ /* 0x0002a600080011ff */
[----:B--2---:R-:W-:Y:S05]  /*9790*/  @!P0 NANOSLEEP.SYNCS 0x989680 ;  /* 0x009896800000895d */ /* 0x004fea0003900000 */
[----:B------:R-:W2:Y:S02]  /*97a0*/  @!P0 SYNCS.PHASECHK.TRANS64 P0, [R5+URZ+0x8], R6 ;  /* 0x00000806050085a7 */ /* 0x000ea400080010ff */
[----:B--2---:R-:W-:Y:S05]  /*97b0*/  @!P0 BRA `(.L_x_79) ;  /* 0xfffffffc00ec8947 */ /* 0x004fea000383ffff */
[----:B------:R-:W-:Y:S05]  /*97c0*/  BRA `(.L_x_78) ;  /* 0xffffffa400b87947 */ /* 0x000fea000383ffff */
.L_x_81:
[----:B------:R-:W-:Y:S01]  /*97d0*/  BSSY B0, `(.L_x_197) ;  /* 0x0000006000007945 */ /* 0x000fe20003800000 */
[----:B------:R-:W-:-:S07]  /*97e0*/  MOV R15, 0xffffffff ;  /* 0xffffffff000f7802 */ /* 0x000fce0000000f00 */
[----:B-1---5:R-:W-:Y:S05]  /*97f0*/  WARPSYNC.COLLECTIVE R15, `(.L_x_198) ;  /* 0x000000000f0c7348 */ /* 0x022fea0003c00000 */
[----:B------:R-:W-:Y:S02]  /*9800*/  ELECT P6, UR79, PT ;  /* 0x00000000004f782f */ /* 0x000fe400038c0000 */
[----:B------:R-:W-:Y:S01]  /*9810*/  MOV R14, UR79 ;  /* 0x0000004f000e7c02 */ /* 0x000fe20008000f00 */
[----:B-1---5:R-:W-:Y:S10]  /*9820*/  ENDCOLLECTIVE ;  /* 0x000000000000791b */ /* 0x022ff40003800000 */
.L_x_198:
[----:B------:R-:W-:Y:S05]  /*9830*/  BSYNC B0 ;  /* 0x0000000000007941 */ /* 0x000fea0003800000 */
.L_x_197:
[----:B------:R-:W-:Y:S01]  /*9840*/  PLOP3.LUT P0, PT, P6, PT, PT, 0x80, 0x8 ;  /* 0x000000000008781c */ /* 0x000fe2000370f070 */
[----:B------:R-:W-:-:S12]  /*9850*/  BRA `(.L_x_199) ;  /* 0xffffffa400e47947 */ /* 0x000fd8000383ffff */
.L_x_83:
[----:B-1----:R-:W-:-:S04]  /*9860*/  MOV R3, UR5 ;  /* 0x0000000500037c02 */ /* 0x002fc80008000f00 */
[----:B------:R1:W2:Y:S03]  /*9870*/  SYNCS.PHASECHK.TRANS64.TRYWAIT P0, [R3+URZ+0x8], R4 ;  /* 0x00000804030075a7 */ /* 0x0002a600080011ff */
[----:B--2---:R-:W-:Y:S05]  /*9880*/  @!P0 NANOSLEEP.SYNCS 0x989680 ;  /* 0x009896800000895d */ /* 0x004fea0003900000 */
[----:B------:R-:W2:Y:S02]  /*9890*/  @!P0 SYNCS.PHASECHK.TRANS64 P0, [R3+URZ+0x8], R4 ;  /* 0x00000804030085a7 */ /* 0x000ea400080010ff */
[----:B--2---:R-:W-:Y:S05]  /*98a0*/  @!P0 BRA `(.L_x_83) ;  /* 0xfffffffc00ec8947 */ /* 0x004fea000383ffff */
[----:B------:R-:W-:Y:S05]  /*98b0*/  BRA `(.L_x_82) ;  /* 0xffffffa400e87947 */ /* 0x000fea000383ffff */
.L_x_84:
[----:B-1----:R1:W2:Y:S02]  /*98c0*/  SYNCS.PHASECHK.TRANS64.TRYWAIT P0, [R0+URZ+0x180], R5 ;  /* 0x00018005000075a7 */ /* 0x0022a400080011ff */
[----:B--2---:R-:W-:Y:S05]  /*98d0*/  @!P0 NANOSLEEP.SYNCS 0x989680 ;  /* 0x009896800000895d */ /* 0x004fea0003900000 */
[----:B------:R-:W2:Y:S02]  /*98e0*/  @!P0 SYNCS.PHASECHK.TRANS64 P0, [R0+URZ+0x180], R5 ;  /* 0x00018005000085a7 */ /* 0x000ea400080010ff */
[----:B--2---:R-:W-:Y:S05]  /*98f0*/  @!P0 BRA `(.L_x_84) ;  /* 0xfffffffc00f08947 */ /* 0x004fea000383ffff */
[----:B------:R-:W-:Y:S05]  /*9900*/  BRA `(.L_x_200) ;  /* 0xffffffa800c47947 */ /* 0x000fea000383ffff */
.L_x_86:
[----:B------:R-:W-:-:S07]  /*9910*/  MOV R0, UR23 ;  /* 0x0000001700007c02 */ /* 0x000fce0008000f00 */
.L_x_201:
[----:B-1----:R1:W2:Y:S02]  /*9920*/  SYNCS.PHASECHK.TRANS64.TRYWAIT P0, [R0+URZ+0x1c0], R5 ;  /* 0x0001c005000075a7 */ /* 0x0022a400080011ff */
[----:B--2---:R-:W-:Y:S05]  /*9930*/  @!P0 NANOSLEEP.SYNCS 0x989680 ;  /* 0x009896800000895d */ /* 0x004fea0003900000 */
[----:B------:R-:W2:Y:S02]  /*9940*/  @!P0 SYNCS.PHASECHK.TRANS64 P0, [R0+URZ+0x1c0], R5 ;  /* 0x0001c005000085a7 */ /* 0x000ea400080010ff */
[----:B--2---:R-:W-:Y:S05]  /*9950*/  @!P0 BRA `(.L_x_201) ;  /* 0xfffffffc00f08947 */ /* 0x004fea000383ffff */
[----:B------:R-:W-:Y:S05]  /*9960*/  BRA `(.L_x_202) ;  /* 0xffffffac00107947 */ /* 0x000fea000383ffff */
.L_x_89:
[----:B------:R-:W-:Y:S07]  /*9970*/  MOV R0, UR5 ;  /* 0x0000000500007c02 */ /* 0x000fee0008000f00 */
.L_x_203:
[----:B-1----:R1:W2:Y:S02]  /*9980*/  SYNCS.PHASECHK.TRANS64.TRYWAIT P0, [R0+URZ], R5 ;  /* 0x00000005000075a7 */ /* 0x0022a400080011ff */
[----:B--2---:R-:W-:Y:S05]  /*9990*/  @!P0 NANOSLEEP.SYNCS 0x989680 ;  /* 0x009896800000895d */ /* 0x004fea0003900000 */
[----:B------:R-:W2:Y:S02]  /*99a0*/  @!P0 SYNCS.PHASECHK.TRANS64 P0, [R0+URZ], R5 ;  /* 0x00000005000085a7 */ /* 0x000ea400080010ff */
[----:B--2---:R-:W-:Y:S05]  /*99b0*/  @!P0 BRA `(.L_x_203) ;  /* 0xfffffffc00f08947 */ /* 0x004fea000383ffff */
[----:B------:R-:W-:Y:S05]  /*99c0*/  BRA `(.L_x_88) ;  /* 0xffffffac00247947 */ /* 0x000fea000383ffff */
.L_x_93:
[----:B-1----:R-:W-:-:S07]  /*99d0*/  MOV R0, UR4 ;  /* 0x0000000400007c02 */ /* 0x002fce0008000f00 */
.L_x_204:
[----:B-1----:R1:W2:Y:S02]  /*99e0*/  SYNCS.PHASECHK.TRANS64.TRYWAIT P0, [R0+URZ], R3 ;  /* 0x00000003000075a7 */ /* 0x0022a400080011ff */
[----:B--2---:R-:W-:Y:S05]  /*99f0*/  @!P0 NANOSLEEP.SYNCS 0x989680 ;  /* 0x009896800000895d */ /* 0x004fea0003900000 */
[----:B------:R-:W2:Y:S02]  /*9a00*/  @!P0 SYNCS.PHASECHK.TRANS64 P0, [R0+URZ], R3 ;  /* 0x00000003000085a7 */ /* 0x000ea400080010ff */
[----:B--2---:R-:W-:Y:S05]  /*9a10*/  @!P0 BRA `(.L_x_204) ;  /* 0xfffffffc00f08947 */ /* 0x004fea000383ffff */
[----:B------:R-:W-:Y:S05]  /*9a20*/  BRA `(.L_x_205) ;  /* 0xffffffac00f07947 */ /* 0x000fea000383ffff */
.L_x_94:
[----:B------:R-:W-:-:S07]  /*9a30*/  MOV R0, UR5 ;  /* 0x0000000500007c02 */ /* 0x000fce0008000f00 */
.L_x_206:
[----:B-1----:R1:W2:Y:S02]  /*9a40*/  SYNCS.PHASECHK.TRANS64.TRYWAIT P0, [R0+URZ], R3 ;  /* 0x00000003000075a7 */ /* 0x0022a400080011ff */
[----:B--2---:R-:W-:Y:S05]  /*9a50*/  @!P0 NANOSLEEP.SYNCS 0x989680 ;  /* 0x009896800000895d */ /* 0x004fea0003900000 */
[----:B------:R-:W2:Y:S02]  /*9a60*/  @!P0 SYNCS.PHASECHK.TRANS64 P0, [R0+URZ], R3 ;  /* 0x00000003000085a7 */ /* 0x000ea400080010ff */
[----:B--2---:R-:W-:Y:S05]  /*9a70*/  @!P0 BRA `(.L_x_206) ;  /* 0xfffffffc00f08947 */ /* 0x004fea000383ffff */
[----:B------:R-:W-:Y:S05]  /*9a80*/  BRA `(.L_x_207) ;  /* 0xffffffac00fc7947 */ /* 0x000fea000383ffff */
.L_x_95:
[----:B------:R-:W-:-:S07]  /*9a90*/  MOV R0, UR5 ;  /* 0x0000000500007c02 */ /* 0x000fce0008000f00 */
.L_x_208:
[----:B-1----:R1:W2:Y:S02]  /*9aa0*/  SYNCS.PHASECHK.TRANS64.TRYWAIT P0, [R0+URZ], R3 ;  /* 0x00000003000075a7 */ /* 0x0022a400080011ff */
[----:B--2---:R-:W-:Y:S05]  /*9ab0*/  @!P0 NANOSLEEP.SYNCS 0x989680 ;  /* 0x009896800000895d */ /* 0x004fea0003900000 */
[----:B------:R-:W2:Y:S02]  /*9ac0*/  @!P0 SYNCS.PHASECHK.TRANS64 P0, [R0+URZ], R3 ;  /* 0x00000003000085a7 */ /* 0x000ea400080010ff */
[----:B--2---:R-:W-:Y:S05]  /*9ad0*/  @!P0 BRA `(.L_x_208) ;  /* 0xfffffffc00f08947 */ /* 0x004fea000383ffff */
[----:B------:R-:W-:Y:S05]  /*9ae0*/  BRA `(.L_x_209) ;  /* 0xffffffb000087947 */ /* 0x000fea000383ffff */
.L_x_98:
[----:B------:R-:W-:-:S07]  /*9af0*/  MOV R0, UR17 ;  /* 0x0000001100007c02 */ /* 0x000fce0008000f00 */
.L_x_210:
[----:B-1----:R1:W2:Y:S02]  /*9b00*/  SYNCS.PHASECHK.TRANS64.TRYWAIT P1, [R0+URZ+0x200], R3 ;  /* 0x00020003000075a7 */ /* 0x0022a400080211ff */
[----:B--2---:R-:W-:Y:S05]  /*9b10*/  @!P1 NANOSLEEP.SYNCS 0x989680 ;  /* 0x009896800000995d */ /* 0x004fea0003900000 */
[----:B------:R-:W2:Y:S02]  /*9b20*/  @!P1 SYNCS.PHASECHK.TRANS64 P1, [R0+URZ+0x200], R3 ;  /* 0x00020003000095a7 */ /* 0x000ea400080210ff */
[----:B--2---:R-:W-:Y:S05]  /*9b30*/  @!P1 BRA `(.L_x_210) ;  /* 0xfffffffc00f09947 */ /* 0x004fea000383ffff */
[----:B------:R-:W-:Y:S05]  /*9b40*/  BRA `(.L_x_211) ;  /* 0xffffffb000547947 */ /* 0x000fea000383ffff */
.L_x_103:
[----:B--2---:R2:W4:Y:S02]  /*9b50*/  SYNCS.PHASECHK.TRANS64.TRYWAIT P0, [R12+URZ+0x180], R9 ;  /* 0x000180090c0075a7 */ /* 0x00452400080011ff */
[----:B----4-:R-:W-:Y:S05]  /*9b60*/  @!P0 NANOSLEEP.SYNCS 0x989680 ;  /* 0x009896800000895d */ /* 0x010fea0003900000 */
[----:B------:R-:W4:Y:S02]  /*9b70*/  @!P0 SYNCS.PHASECHK.TRANS64 P0, [R12+URZ+0x180], R9 ;  /* 0x000180090c0085a7 */ /* 0x000f2400080010ff */
[----:B----4-:R-:W-:Y:S05]  /*9b80*/  @!P0 BRA `(.L_x_103) ;  /* 0xfffffffc00f08947 */ /* 0x010fea000383ffff */
[----:B------:R-:W-:Y:S05]  /*9b90*/  BRA `(.L_x_212) ;  /* 0xffffffb400707947 */ /* 0x000fea000383ffff */
.L_x_106:
[----:B------:R-:W-:Y:S07]  /*9ba0*/  MOV R0, UR24 ;  /* 0x0000001800007c02 */ /* 0x000fee0008000f00 */
.L_x_213:
[----:B--2---:R2:W3:Y:S02]  /*9bb0*/  SYNCS.PHASECHK.TRANS64.TRYWAIT P2, [R0+URZ+0x178], R9 ;  /* 0x00017809000075a7 */ /* 0x0044e400080411ff */
[----:B---3--:R-:W-:Y:S05]  /*9bc0*/  @!P2 NANOSLEEP.SYNCS 0x989680 ;  /* 0x009896800000a95d */ /* 0x008fea0003900000 */
[----:B------:R-:W3:Y:S02]  /*9bd0*/  @!P2 SYNCS.PHASECHK.TRANS64 P2, [R0+URZ+0x178], R9 ;  /* 0x000178090000a5a7 */ /* 0x000ee400080410ff */
[----:B---3--:R-:W-:Y:S05]  /*9be0*/  @!P2 BRA `(.L_x_213) ;  /* 0xfffffffc00f0a947 */ /* 0x008fea000383ffff */
[----:B------:R-:W-:Y:S05]  /*9bf0*/  BRA `(.L_x_105) ;  /* 0xffffffb800d47947 */ /* 0x000fea000383ffff */
.L_x_109:
[----:B------:R-:W-:Y:S07]  /*9c00*/  MOV R0, UR4 ;  /* 0x0000000400007c02 */ /* 0x000fee0008000f00 */
.L_x_214:
[----:B--2---:R2:W3:Y:S02]  /*9c10*/  SYNCS.PHASECHK.TRANS64.TRYWAIT P0, [R0+URZ+0x158], R9 ;  /* 0x00015809000075a7 */ /* 0x0044e400080011ff */
[----:B---3--:R-:W-:Y:S05]  /*9c20*/  @!P0 NANOSLEEP.SYNCS 0x989680 ;  /* 0x009896800000895d */ /* 0x008fea0003900000 */
[----:B------:R-:W3:Y:S02]  /*9c30*/  @!P0 SYNCS.PHASECHK.TRANS64 P0, [R0+URZ+0x158], R9 ;  /* 0x00015809000085a7 */ /* 0x000ee400080010ff */
[----:B---3--:R-:W-:Y:S05]  /*9c40*/  @!P0 BRA `(.L_x_214) ;  /* 0xfffffffc00f08947 */ /* 0x008fea000383ffff */
[----:B------:R-:W-:Y:S05]  /*9c50*/  BRA `(.L_x_215) ;  /* 0xffffffbc00347947 */ /* 0x000fea000383ffff */
.L_x_110:
[----:B------:R-:W-:Y:S07]  /*9c60*/  MOV R9, UR5 ;  /* 0x0000000500097c02 */ /* 0x000fee0008000f00 */
.L_x_216:
[----:B--2---:R2:W3:Y:S02]  /*9c70*/  SYNCS.PHASECHK.TRANS64.TRYWAIT P0, [R9+URZ+0x158], R0 ;  /* 0x00015800090075a7 */ /* 0x0044e400080011ff */
[----:B---3--:R-:W-:Y:S05]  /*9c80*/  @!P0 NANOSLEEP.SYNCS 0x989680 ;  /* 0x009896800000895d */ /* 0x008fea0003900000 */
[----:B------:R-:W3:Y:S02]  /*9c90*/  @!P0 SYNCS.PHASECHK.TRANS64 P0, [R9+URZ+0x158], R0 ;  /* 0x00015800090085a7 */ /* 0x000ee400080010ff */
[----:B---3--:R-:W-:Y:S05]  /*9ca0*/  @!P0 BRA `(.L_x_216) ;  /* 0xfffffffc00f08947 */ /* 0x008fea000383ffff */
[----:B------:R-:W-:Y:S05]  /*9cb0*/  BRA `(.L_x_217) ;  /* 0xffffffbc00947947 */ /* 0x000fea000383ffff */
.L_x_112:
[----:B------:R-:W-:-:S07]  /*9cc0*/  MOV R0, UR4 ;  /* 0x0000000400007c02 */ /* 0x000fce0008000f00 */
.L_x_218:
[----:B--2---:R2:W3:Y:S02]  /*9cd0*/  SYNCS.PHASECHK.TRANS64.TRYWAIT P0, [R0+URZ], R3 ;  /* 0x00000003000075a7 */ /* 0x0044e400080011ff */
[----:B---3--:R-:W-:Y:S05]  /*9ce0*/  @!P0 NANOSLEEP.SYNCS 0x989680 ;  /* 0x009896800000895d */ /* 0x008fea0003900000 */
[----:B------:R-:W3:Y:S02]  /*9cf0*/  @!P0 SYNCS.PHASECHK.TRANS64 P0, [R0+URZ], R3 ;  /* 0x00000003000085a7 */ /* 0x000ee400080010ff */
[----:B---3--:R-:W-:Y:S05]  /*9d00*/  @!P0 BRA `(.L_x_218) ;  /* 0xfffffffc00f08947 */ /* 0x008fea000383ffff */
[----:B------:R-:W-:Y:S05]  /*9d10*/  BRA `(.L_x_219) ;  /* 0xffffffc000287947 */ /* 0x000fea000383ffff */
.L_x_113:
[----:B------:R-:W-:-:S07]  /*9d20*/  MOV R0, UR5 ;  /* 0x0000000500007c02 */ /* 0x000fce0008000f00 */
.L_x_220:
[----:B--2---:R2:W3:Y:S02]  /*9d30*/  SYNCS.PHASECHK.TRANS64.TRYWAIT P0, [R0+URZ], R3 ;  /* 0x00000003000075a7 */ /* 0x0044e400080011ff */
[----:B---3--:R-:W-:Y:S05]  /*9d40*/  @!P0 NANOSLEEP.SYNCS 0x989680 ;  /* 0x009896800000895d */ /* 0x008fea0003900000 */
[----:B------:R-:W3:Y:S02]  /*9d50*/  @!P0 SYNCS.PHASECHK.TRANS64 P0, [R0+URZ], R3 ;  /* 0x00000003000085a7 */ /* 0x000ee400080010ff */
[----:B---3--:R-:W-:Y:S05]  /*9d60*/  @!P0 BRA `(.L_x_220) ;  /* 0xfffffffc00f08947 */ /* 0x008fea000383ffff */
[----:B------:R-:W-:Y:S05]  /*9d70*/  BRA `(.L_x_221) ;  /* 0xffffffc000347947 */ /* 0x000fea000383ffff */
.L_x_115:
[----:B-1----:R1:W2:Y:S02]  /*9d80*/  SYNCS.PHASECHK.TRANS64.TRYWAIT P0, [R3+URZ+0x180], R0 ;  /* 0x00018000030075a7 */ /* 0x0022a400080011ff */
[----:B--2---:R-:W-:Y:S05]  /*9d90*/  @!P0 NANOSLEEP.SYNCS 0x989680 ;  /* 0x009896800000895d */ /* 0x004fea0003900000 */
[----:B------:R-:W2:Y:S02]  /*9da0*/  @!P0 SYNCS.PHASECHK.TRANS64 P0, [R3+URZ+0x180], R0 ;  /* 0x00018000030085a7 */ /* 0x000ea400080010ff */
[----:B--2---:R-:W-:Y:S05]  /*9db0*/  @!P0 BRA `(.L_x_115) ;  /* 0xfffffffc00f08947 */ /* 0x004fea000383ffff */
[----:B------:R-:W-:Y:S05]  /*9dc0*/  BRA `(.L_x_222) ;  /* 0xffffffc4001c7947 */ /* 0x000fea000383ffff */
.L_x_125:
[----:B-1----:R1:W2:Y:S02]  /*9dd0*/  SYNCS.PHASECHK.TRANS64.TRYWAIT P1, [R0+URZ+0x140], R3 ;  /* 0x00014003000075a7 */ /* 0x0022a400080211ff */
[----:B--2---:R-:W-:Y:S05]  /*9de0*/  @!P1 NANOSLEEP.SYNCS 0x989680 ;  /* 0x009896800000995d */ /* 0x004fea0003900000 */
[----:B------:R-:W2:Y:S02]  /*9df0*/  @!P1 SYNCS.PHASECHK.TRANS64 P1, [R0+URZ+0x140], R3 ;  /* 0x00014003000095a7 */ /* 0x000ea400080210ff */
[----:B--2---:R-:W-:Y:S05]  /*9e00*/  @!P1 BRA `(.L_x_125) ;  /* 0xfffffffc00f09947 */ /* 0x004fea000383ffff */
[----:B------:R-:W-:Y:S05]  /*9e10*/  BRA `(.L_x_124) ;  /* 0xffffffd000b47947 */ /* 0x000fea000383ffff */
.L_x_127:
[----:B-1----:R1:W4:Y:S02]  /*9e20*/  SYNCS.PHASECHK.TRANS64.TRYWAIT P0, [R89+URZ+0x1a0], R2 ;  /* 0x0001a002590075a7 */ /* 0x00232400080011ff */
[----:B----4-:R-:W-:Y:S05]  /*9e30*/  @!P0 NANOSLEEP.SYNCS 0x989680 ;  /* 0x009896800000895d */ /* 0x010fea0003900000 */
[----:B------:R-:W4:Y:S02]  /*9e40*/  @!P0 SYNCS.PHASECHK.TRANS64 P0, [R89+URZ+0x1a0], R2 ;  /* 0x0001a002590085a7 */ /* 0x000f2400080010ff */
[----:B----4-:R-:W-:Y:S05]  /*9e50*/  @!P0 BRA `(.L_x_127) ;  /* 0xfffffffc00f08947 */ /* 0x010fea000383ffff */
[----:B------:R-:W-:Y:S05]  /*9e60*/  BRA `(.L_x_126) ;  /* 0xffffffd000ec7947 */ /* 0x000fea000383ffff */
.L_x_138:
[----:B---3--:R3:W4:Y:S02]  /*9e70*/  SYNCS.PHASECHK.TRANS64.TRYWAIT P0, [R3+URZ+0x140], R4 ;  /* 0x00014004030075a7 */ /* 0x00872400080011ff */
[----:B----4-:R-:W-:Y:S05]  /*9e80*/  @!P0 NANOSLEEP.SYNCS 0x989680 ;  /* 0x009896800000895d */ /* 0x010fea0003900000 */
[----:B------:R-:W4:Y:S02]  /*9e90*/  @!P0 SYNCS.PHASECHK.TRANS64 P0, [R3+URZ+0x140], R4 ;  /* 0x00014004030085a7 */ /* 0x000f2400080010ff */
[----:B----4-:R-:W-:Y:S05]  /*9ea0*/  @!P0 BRA `(.L_x_138) ;  /* 0xfffffffc00f08947 */ /* 0x010fea000383ffff */
[----:B------:R-:W-:Y:S05]  /*9eb0*/  BRA `(.L_x_137) ;  /* 0xffffffdc00dc7947 */ /* 0x000fea000383ffff */
        .weak           $__internal_0_$__cuda_sm10x_tcgen05_guardrail_trap_col_being_dealloced_not_returned_by_alloc
        .type           $__internal_0_$__cuda_sm10x_tcgen05_guardrail_trap_col_being_dealloced_not_returned_by_alloc,@function
        .size           $__internal_0_$__cuda_sm10x_tcgen05_guardrail_trap_col_being_dealloced_not_returned_by_alloc,($__internal_1_$__cuda_sm10x_tcgen05_guardrail_trap_phase_invalid_during_alloc - $__internal_0_$__cuda_sm10x_tcgen05_guardrail_trap_col_being_dealloced_not_returned_by_alloc)
$__internal_0_$__cuda_sm10x_tcgen05_guardrail_trap_col_being_dealloced_not_returned_by_alloc:
[----:B------:R-:W-:Y:S05]  /*9ec0*/  BPT.TRAP 0x1 ;  /* 0x000000040000795c */ /* 0x000fea0000300000 */
[----:B------:R-:W-:-:S04]  /*9ed0*/  HFMA2 R3, -RZ, RZ, 0, 0 ;  /* 0x00000000ff037431 */ /* 0x000fc800000001ff */
[----:B------:R-:W-:Y:S05]  /*9ee0*/  RET.REL.NODEC R2 `(_ZN7cutlass13device_kernelINS_4gemm6kernel13GemmUniversalIN4cute5tupleIJiiiiEEENS1_10collective13CollectiveMmaINS1_35MainloopSm100TmaUmmaWarpSpecializedILi20ELi2ELi4ENS5_IJNS4_1CILi2EEESB_NSA_ILi1EEEEEEEENS5_IJNSA_ILi256EEENSA_ILi64EEENSA_ILi32EEEEEENS_6half_tENS5_IJlSC_lEEESJ_SK_NS4_8TiledMMAINS4_8MMA_AtomIJNS4_26SM100_MMA_F16BF16_2x1SM_SSISJ_SJ_fLi256ELi64ELNS4_4UMMA5MajorE0ELSP_0ELNSO_7ScaleInE0ELSQ_0EEEEEENS4_6LayoutINS5_IJSC_SC_SC_EEENS5_IJNSA_ILi0EEESV_SV_EEEEENS5_IJNS4_10UnderscoreESY_SY_EEEEENS4_28SM100_TMA_2SM_LOAD_MULTICASTENS4_14ComposedLayoutINS4_7SwizzleILi2ELi4ELi3EEENS4_18smem_ptr_flag_bitsILi16EEENST_INS5_IJNSA_ILi8EEESH_EEENS5_IJSH_SC_EEEEEEEvNS4_8identityENS4_18SM100_TMA_2SM_LOADES1B_vS1C_EENS_8epilogue10collective18CollectiveEpilogueINS1F_23Sm100TmaWarpSpecializedILi3ELi2ELi32ELb1ELb0EEEJNS5_IJNSA_ILi128EEESG_SH_EEENS5_IJNST_IS1K_SC_EENST_ISH_SC_EEEEESJ_SK_SJ_SK_NS1F_6fusion15FusionCallbacksIS1J_NS1P_17LinearCombinationISJ_fSJ_fLNS_15FloatRoundStyleE2EEES1L_S1O_JEEENS4_5SM1004TMEM4LOAD26SM100_TMEM_LOAD_32dp32b32xENS4_13SM90_TMA_LOADES1B_NS4_39AutoVectorizingCopyWithAssumedAlignmentILi128EEENS4_14SM90_TMA_STOREES1B_S21_S21_EEEvvEEEEvNT_6ParamsE) ;  /* 0xffffff6002447950 */ /* 0x000fea0003c3ffff */
        .weak           $__internal_1_$__cuda_sm10x_tcgen05_guardrail_trap_phase_invalid_during_alloc
        .type           $__internal_1_$__cuda_sm10x_tcgen05_guardrail_trap_phase_invalid_during_alloc,@function
        .size           $__internal_1_$__cuda_sm10x_tcgen05_guardrail_trap_phase_invalid_during_alloc,($__internal_2_$__cuda_sm10x_tcgen05_guardrail_trap_unallocated_columns_being_dealloced - $__internal_1_$__cuda_sm10x_tcgen05_guardrail_trap_phase_invalid_during_alloc)
$__internal_1_$__cuda_sm10x_tcgen05_guardrail_trap_phase_invalid_during_alloc:
[----:B------:R-:W-:Y:S05]  /*9ef0*/  BPT.TRAP 0x1 ;  /* 0x000000040000795c */ /* 0x000fea0000300000 */
[----:B------:R-:W-:-:S04]  /*9f00*/  MOV R5, 0x0 ;  /* 0x0000000000057802 */ /* 0x000fc80000000f00 */
[----:B------:R-:W-:Y:S05]  /*9f10*/  RET.REL.NODEC R4 `(_ZN7cutlass13device_kernelINS_4gemm6kernel13GemmUniversalIN4cute5tupleIJiiiiEEENS1_10collective13CollectiveMmaINS1_35MainloopSm100TmaUmmaWarpSpecializedILi20ELi2ELi4ENS5_IJNS4_1CILi2EEESB_NSA_ILi1EEEEEEEENS5_IJNSA_ILi256EEENSA_ILi64EEENSA_ILi32EEEEEENS_6half_tENS5_IJlSC_lEEESJ_SK_NS4_8TiledMMAINS4_8MMA_AtomIJNS4_26SM100_MMA_F16BF16_2x1SM_SSISJ_SJ_fLi256ELi64ELNS4_4UMMA5MajorE0ELSP_0ELNSO_7ScaleInE0ELSQ_0EEEEEENS4_6LayoutINS5_IJSC_SC_SC_EEENS5_IJNSA_ILi0EEESV_SV_EEEEENS5_IJNS4_10UnderscoreESY_SY_EEEEENS4_28SM100_TMA_2SM_LOAD_MULTICASTENS4_14ComposedLayoutINS4_7SwizzleILi2ELi4ELi3EEENS4_18smem_ptr_flag_bitsILi16EEENST_INS5_IJNSA_ILi8EEESH_EEENS5_IJSH_SC_EEEEEEEvNS4_8identityENS4_18SM100_TMA_2SM_LOADES1B_vS1C_EENS_8epilogue10collective18CollectiveEpilogueINS1F_23Sm100TmaWarpSpecializedILi3ELi2ELi32ELb1ELb0EEEJNS5_IJNSA_ILi128EEESG_SH_EEENS5_IJNST_IS1K_SC_EENST_ISH_SC_EEEEESJ_SK_SJ_SK_NS1F_6fusion15FusionCallbacksIS1J_NS1P_17LinearCombinationISJ_fSJ_fLNS_15FloatRoundStyleE2EEES1L_S1O_JEEENS4_5SM1004TMEM4LOAD26SM100_TMEM_LOAD_32dp32b32xENS4_13SM90_TMA_LOADES1B_NS4_39AutoVectorizingCopyWithAssumedAlignmentILi128EEENS4_14SM90_TMA_STOREES1B_S21_S21_EEEvvEEEEvNT_6ParamsE) ;  /* 0xffffff6004387950 */ /* 0x000fea0003c3ffff */
        .weak           $__internal_2_$__cuda_sm10x_tcgen05_guardrail_trap_unallocated_columns_being_dealloced
        .type           $__internal_2_$__cuda_sm10x_tcgen05_guardrail_trap_unallocated_columns_being_dealloced,@function
        .size           $__internal_2_$__cuda_sm10x_tcgen05_guardrail_trap_unallocated_columns_being_dealloced,(.L_x_224 - $__internal_2_$__cuda_sm10x_tcgen05_guardrail_trap_unallocated_columns_being_dealloced)
$__internal_2_$__cuda_sm10x_tcgen05_guardrail_trap_unallocated_columns_being_dealloced:
[----:B------:R-:W-:Y:S05]  /*9f20*/  BPT.TRAP 0x1 ;  /* 0x000000040000795c */ /* 0x000fea0000300000 */
[----:B------:R-:W-:-:S04]  /*9f30*/  HFMA2 R3, -RZ, RZ, 0, 0 ;  /* 0x00000000ff037431 */ /* 0x000fc800000001ff */
[----:B------:R-:W-:Y:S05]  /*9f40*/  RET.REL.NODEC R2 `(_ZN7cutlass13device_kernelINS_4gemm6kernel13GemmUniversalIN4cute5tupleIJiiiiEEENS1_10collective13CollectiveMmaINS1_35MainloopSm100TmaUmmaWarpSpecializedILi20ELi2ELi4ENS5_IJNS4_1CILi2EEESB_NSA_ILi1EEEEEEEENS5_IJNSA_ILi256EEENSA_ILi64EEENSA_ILi32EEEEEENS_6half_tENS5_IJlSC_lEEESJ_SK_NS4_8TiledMMAINS4_8MMA_AtomIJNS4_26SM100_MMA_F16BF16_2x1SM_SSISJ_SJ_fLi256ELi64ELNS4_4UMMA5MajorE0ELSP_0ELNSO_7ScaleInE0ELSQ_0EEEEEENS4_6LayoutINS5_IJSC_SC_SC_EEENS5_IJNSA_ILi0EEESV_SV_EEEEENS5_IJNS4_10UnderscoreESY_SY_EEEEENS4_28SM100_TMA_2SM_LOAD_MULTICASTENS4_14ComposedLayoutINS4_7SwizzleILi2ELi4ELi3EEENS4_18smem_ptr_flag_bitsILi16EEENST_INS5_IJNSA_ILi8EEESH_EEENS5_IJSH_SC_EEEEEEEvNS4_8identityENS4_18SM100_TMA_2SM_LOADES1B_vS1C_EENS_8epilogue10collective18CollectiveEpilogueINS1F_23Sm100TmaWarpSpecializedILi3ELi2ELi32ELb1ELb0EEEJNS5_IJNSA_ILi128EEESG_SH_EEENS5_IJNST_IS1K_SC_EENST_ISH_SC_EEEEESJ_SK_SJ_SK_NS1F_6fusion15FusionCallbacksIS1J_NS1P_17LinearCombinationISJ_fSJ_fLNS_15FloatRoundStyleE2EEES1L_S1O_JEEENS4_5SM1004TMEM4LOAD26SM100_TMEM_LOAD_32dp32b32xENS4_13SM90_TMA_LOADES1B_NS4_39AutoVectorizingCopyWithAssumedAlignmentILi128EEENS4_14SM90_TMA_STOREES1B_S21_S21_EEEvvEEEEvNT_6ParamsE) ;  /* 0xffffff60022c7950 */ /* 0x000fea0003c3ffff */
.L_x_223:
[----:B------:R-:W-:-:S00]  /*9f50*/  BRA `(.L_x_223) ;  /* 0xfffffffc00fc7947 */ /* 0x000fc0000383ffff */
[----:B------:R-:W-:-:S00]  /*9f60*/  NOP ;  /* 0x0000000000007918 */ /* 0x000fc00000000000 */
        /* <DEDUP_REMOVED lines=9> */
.L_x_224:


//--------------------- .nv.global.init           --------------------------
	.section	.nv.global.init,"aw",@progbits
.nv.global.init:
	.type		$str$27,@object
	.size		$str$27,($str$28 - $str$27)
$str$27:
        /*0000*/ 	.byte	0x28, 0x61, 0x64, 0x64, 0x72, 0x65, 0x73, 0x73, 0x20, 0x26, 0x20, 0x6d, 0x61, 0x73, 0x6b, 0x29
        /*0010*/ 	.byte	0x20, 0x3d, 0x3d, 0x20, 0x30, 0x00
	.type		$str$28,@object
	.size		$str$28,($str$26 - $str$28)
$str$28:
        /*0016*/ 	.byte	0x2f, 0x74, 0x6d, 0x70, 0x2f, 0x63, 0x75, 0x74, 0x6c, 0x61, 0x73, 0x73, 0x5f, 0x73, 0x77, 0x65
        /*0026*/ 	.byte	0x65, 0x70, 0x5f, 0x73, 0x72, 0x63, 0x2f, 0x69, 0x6e, 0x63, 0x6c, 0x75, 0x64, 0x65, 0x2f, 0x63
        /*0036*/ 	.byte	0x75, 0x74, 0x65, 0x2f, 0x70, 0x6f, 0x69, 0x6e, 0x74, 0x65, 0x72, 0x5f, 0x66, 0x6c, 0x61, 0x67
        /*0046*/ 	.byte	0x67, 0x65, 0x64, 0x2e, 0x68, 0x70, 0x70, 0x00
	.type		$str$26,@object
	.size		$str$26,($str$25 - $str$26)
$str$26:
        /*004e*/ 	.byte	0x2f, 0x74, 0x6d, 0x70, 0x2f, 0x63, 0x75, 0x74, 0x6c, 0x61, 0x73, 0x73, 0x5f, 0x73, 0x77, 0x65
        /*005e*/ 	.byte	0x65, 0x70, 0x5f, 0x73, 0x72, 0x63, 0x2f, 0x69, 0x6e, 0x63, 0x6c, 0x75, 0x64, 0x65, 0x2f, 0x63
        /*006e*/ 	.byte	0x75, 0x74, 0x65, 0x2f, 0x61, 0x74, 0x6f, 0x6d, 0x2f, 0x63, 0x6f, 0x70, 0x79, 0x5f, 0x74, 0x72
        /*007e*/ 	.byte	0x61, 0x69, 0x74, 0x73, 0x5f, 0x73, 0x6d, 0x31, 0x30, 0x30, 0x2e, 0x68, 0x70, 0x70, 0x00
	.type		$str$25,@object
	.size		$str$25,(__unnamed_1 - $str$25)
$str$25:
        /*008d*/ 	.byte	0x28, 0x28, 0x75, 0x69, 0x6e, 0x74, 0x33, 0x32, 0x5f, 0x74, 0x28, 0x74, 0x68, 0x72, 0x65, 0x61
        /*009d*/ 	.byte	0x64, 0x49, 0x64, 0x78, 0x2e, 0x78, 0x29, 0x20, 0x2f, 0x20, 0x33, 0x32, 0x29, 0x20, 0x25, 0x20
        /*00ad*/ 	.byte	0x34, 0x29, 0x20, 0x3d, 0x3d, 0x20, 0x28, 0x28, 0x28, 0x74, 0x6d, 0x65, 0x6d, 0x5f, 0x61, 0x64
        /*00bd*/ 	.byte	0x64, 0x72, 0x20, 0x3e, 0x3e, 0x20, 0x31, 0x36, 0x29, 0x20, 0x2f, 0x20, 0x33, 0x32, 0x29, 0x20
        /*00cd*/ 	.byte	0x25, 0x20, 0x34, 0x29, 0x00
	.type		__unnamed_1,@object
	.size		__unnamed_1,(__unnamed_2 - __unnamed_1)
__unnamed_1:
        /*00d2*/ 	.byte	0x61, 0x75, 0x74, 0x6f, 0x20, 0x63, 0x75, 0x74, 0x65, 0x3a, 0x3a, 0x61, 0x73, 0x5f, 0x70, 0x6f
        /* <DEDUP_REMOVED lines=24> */
        /*0262*/ 	.byte	0x3e, 0x3e, 0x3e, 0x3e, 0x5d, 0x00
	.type		__unnamed_2,@object
	.size		__unnamed_2,(.L_2 - __unnamed_2)
__unnamed_2:
        /* <DEDUP_REMOVED lines=42> */
        /*0508*/ 	.byte	0x3e, 0x3e, 0x5d, 0x00
.L_2:


//--------------------- .nv.shared._ZN7cutlass13device_kernelINS_4gemm6kernel13GemmUniversalIN4cute5tupleIJiiiiEEENS1_10collective13CollectiveMmaINS1_35MainloopSm100TmaUmmaWarpSpecializedILi20ELi2ELi4ENS5_IJNS4_1CILi2EEESB_NSA_ILi1EEEEEEEENS5_IJNSA_ILi256EEENSA_ILi64EEENSA_ILi32EEEEEENS_6half_tENS5_IJlSC_lEEESJ_SK_NS4_8TiledMMAINS4_8MMA_AtomIJNS4_26SM100_MMA_F16BF16_2x1SM_SSISJ_SJ_fLi256ELi64ELNS4_4UMMA5MajorE0ELSP_0ELNSO_7ScaleInE0ELSQ_0EEEEEENS4_6LayoutINS5_IJSC_SC_SC_EEENS5_IJNSA_ILi0EEESV_SV_EEEEENS5_IJNS4_10UnderscoreESY_SY_EEEEENS4_28SM100_TMA_2SM_LOAD_MULTICASTENS4_14ComposedLayoutINS4_7SwizzleILi2ELi4ELi3EEENS4_18smem_ptr_flag_bitsILi16EEENST_INS5_IJNSA_ILi8EEESH_EEENS5_IJSH_SC_EEEEEEEvNS4_8identityENS4_18SM100_TMA_2SM_LOADES1B_vS1C_EENS_8epilogue10collective18CollectiveEpilogueINS1F_23Sm100TmaWarpSpecializedILi3ELi2ELi32ELb1ELb0EEEJNS5_IJNSA_ILi128EEESG_SH_EEENS5_IJNST_IS1K_SC_EENST_ISH_SC_EEEEESJ_SK_SJ_SK_NS1F_6fusion15FusionCallbacksIS1J_NS1P_17LinearCombinationISJ_fSJ_fLNS_15FloatRoundStyleE2EEES1L_S1O_JEEENS4_5SM1004TMEM4LOAD26SM100_TMEM_LOAD_32dp32b32xENS4_13SM90_TMA_LOADES1B_NS4_39AutoVectorizingCopyWithAssumedAlignmentILi128EEENS4_14SM90_TMA_STOREES1B_S21_S21_EEEvvEEEEvNT_6ParamsE --------------------------
	.section	.nv.shared._ZN7cutlass13device_kernelINS_4gemm6kernel13GemmUniversalIN4cute5tupleIJiiiiEEENS1_10collective13CollectiveMmaINS1_35MainloopSm100TmaUmmaWarpSpecializedILi20ELi2ELi4ENS5_IJNS4_1CILi2EEESB_NSA_ILi1EEEEEEEENS5_IJNSA_ILi256EEENSA_ILi64EEENSA_ILi32EEEEEENS_6half_tENS5_IJlSC_lEEESJ_SK_NS4_8TiledMMAINS4_8MMA_AtomIJNS4_26SM100_MMA_F16BF16_2x1SM_SSISJ_SJ_fLi256ELi64ELNS4_4UMMA5MajorE0ELSP_0ELNSO_7ScaleInE0ELSQ_0EEEEEENS4_6LayoutINS5_IJSC_SC_SC_EEENS5_IJNSA_ILi0EEESV_SV_EEEEENS5_IJNS4_10UnderscoreESY_SY_EEEEENS4_28SM100_TMA_2SM_LOAD_MULTICASTENS4_14ComposedLayoutINS4_7SwizzleILi2ELi4ELi3EEENS4_18smem_ptr_flag_bitsILi16EEENST_INS5_IJNSA_ILi8EEESH_EEENS5_IJSH_SC_EEEEEEEvNS4_8identityENS4_18SM100_TMA_2SM_LOADES1B_vS1C_EENS_8epilogue10collective18CollectiveEpilogueINS1F_23Sm100TmaWarpSpecializedILi3ELi2ELi32ELb1ELb0EEEJNS5_IJNSA_ILi128EEESG_SH_EEENS5_IJNST_IS1K_SC_EENST_ISH_SC_EEEEESJ_SK_SJ_SK_NS1F_6fusion15FusionCallbacksIS1J_NS1P_17LinearCombinationISJ_fSJ_fLNS_15FloatRoundStyleE2EEES1L_S1O_JEEENS4_5SM1004TMEM4LOAD26SM100_TMEM_LOAD_32dp32b32xENS4_13SM90_TMA_LOADES1B_NS4_39AutoVectorizingCopyWithAssumedAlignmentILi128EEENS4_14SM90_TMA_STOREES1B_S21_S21_EEEvvEEEEvNT_6ParamsE,"aw",@nobits
	.sectionflags	@""
	.align	16
	.zero		1024


//--------------------- .nv.shared.reserved.0     --------------------------
	.section	.nv.shared.reserved.0,"aw",@nobits
	.weak		__nv_reservedSMEM_offset_0_alias
	.size		__nv_reservedSMEM_offset_0_alias, 0, 64
	.other		__nv_reservedSMEM_offset_0_alias,@"STO_CUDA_RESERVED_SHARED STV_DEFAULT"
__nv_reservedSMEM_offset_0_alias:
	.zero		0
.nv.shared.reserved.0:
	.zero		64
	.weak		__nv_reservedSMEM_tcgen05_partition
	.type		__nv_reservedSMEM_tcgen05_partition,@object
	.size		__nv_reservedSMEM_tcgen05_partition,(.L_0 - __nv_reservedSMEM_tcgen05_partition)
__nv_reservedSMEM_tcgen05_partition:
	.zero		32
.L_0:


//--------------------- .nv.global                --------------------------
	.section	.nv.global,"aw",@nobits
.nv.global:
	.type		_ZN40_INTERNAL_bbb4e2e4_4_k_cu_f9f43b01_187094cute1_E,@object
	.size		_ZN40_INTERNAL_bbb4e2e4_4_k_cu_f9f43b01_187094cute1_E,(_ZN40_INTERNAL_bbb4e2e4_4_k_cu_f9f43b01_187094cuda3std3__45__cpo6cbeginE - _ZN40_INTERNAL_bbb4e2e4_4_k_cu_f9f43b01_187094cute1_E)
_ZN40_INTERNAL_bbb4e2e4_4_k_cu_f9f43b01_187094cute1_E:
	.zero		1
	.type		_ZN40_INTERNAL_bbb4e2e4_4_k_cu_f9f43b01_187094cuda3std3__45__cpo6cbeginE,@object
	.size		_ZN40_INTERNAL_bbb4e2e4_4_k_cu_f9f43b01_187094cuda3std3__45__cpo6cbeginE,(_ZN40_INTERNAL_bbb4e2e4_4_k_cu_f9f43b01_187094cuda3std3__48in_placeE - _ZN40_INTERNAL_bbb4e2e4_4_k_cu_f9f43b01_187094cuda3std3__45__cpo6cbeginE)
_ZN40_INTERNAL_bbb4e2e4_4_k_cu_f9f43b01_187094cuda3std3__45__cpo6cbeginE:
	.zero		1
	.type		_ZN40_INTERNAL_bbb4e2e4_4_k_cu_f9f43b01_187094cuda3std3__48in_placeE,@object
	.size		_ZN40_INTERNAL_bbb4e2e4_4_k_cu_f9f43b01_187094cuda3std3__48in_placeE,(_ZN40_INTERNAL_bbb4e2e4_4_k_cu_f9f43b01_187094cuda3std6ranges3__45__cpo9iter_moveE - _ZN40_INTERNAL_bbb4e2e4_4_k_cu_f9f43b01_187094cuda3std3__48in_placeE)
_ZN40_INTERNAL_bbb4e2e4_4_k_cu_f9f43b01_187094cuda3std3__48in_placeE:
	.zero		1
	.type		_ZN40_INTERNAL_bbb4e2e4_4_k_cu_f9f43b01_187094cuda3std6ranges3__45__cpo9iter_moveE,@object
	.size		_ZN40_INTERNAL_bbb4e2e4_4_k_cu_f9f43b01_187094cuda3std6ranges3__45__cpo9iter_moveE,(_ZN40_INTERNAL_bbb4e2e4_4_k_cu_f9f43b01_187094cuda3std3__45__cpo5beginE - _ZN40_INTERNAL_bbb4e2e4_4_k_cu_f9f43b01_187094cuda3std6ranges3__45__cpo9iter_moveE)
_ZN40_INTERNAL_bbb4e2e4_4_k_cu_f9f43b01_187094cuda3std6ranges3__45__cpo9iter_moveE:
	.zero		1
	.type		_ZN40_INTERNAL_bbb4e2e4_4_k_cu_f9f43b01_187094cuda3std3__45__cpo5beginE,@object
	.size		_ZN40_INTERNAL_bbb4e2e4_4_k_cu_f9f43b01_187094cuda3std3__45__cpo5beginE,(_ZN40_INTERNAL_bbb4e2e4_4_k_cu_f9f43b01_187094cuda3std3__442_GLOBAL__N__bbb4e2e4_4_k_cu_f9f43b01_187096ignoreE - _ZN40_INTERNAL_bbb4e2e4_4_k_cu_f9f43b01_187094cuda3std3__45__cpo5beginE)
_ZN40_INTERNAL_bbb4e2e4_4_k_cu_f9f43b01_187094cuda3std3__45__cpo5beginE:
	.zero		1
	.type		_ZN40_INTERNAL_bbb4e2e4_4_k_cu_f9f43b01_187094cuda3std3__442_GLOBAL__N__bbb4e2e4_4_k_cu_f9f43b01_187096ignoreE,@object
	.size		_ZN40_INTERNAL_bbb4e2e4_4_k_cu_f9f43b01_187094cuda3std3__442_GLOBAL__N__bbb4e2e4_4_k_cu_f9f43b01_187096ignoreE,(_ZN40_INTERNAL_bbb4e2e4_4_k_cu_f9f43b01_187094cute7productE - _ZN40_INTERNAL_bbb4e2e4_4_k_cu_f9f43b01_187094cuda3std3__442_GLOBAL__N__bbb4e2e4_4_k_cu_f9f43b01_187096ignoreE)
_ZN40_INTERNAL_bbb4e2e4_4_k_cu_f9f43b01_187094cuda3std3__442_GLOBAL__N__bbb4e2e4_4_k_cu_f9f43b01_187096ignoreE:
	.zero		1
	.type		_ZN40_INTERNAL_bbb4e2e4_4_k_cu_f9f43b01_187094cute7productE,@object
	.size		_ZN40_INTERNAL_bbb4e2e4_4_k_cu_f9f43b01_187094cute7productE,(_ZN40_INTERNAL_bbb4e2e4_4_k_cu_f9f43b01_187094cuda3std3__45__cpo3endE - _ZN40_INTERNAL_bbb4e2e4_4_k_cu_f9f43b01_187094cute7productE)
_ZN40_INTERNAL_bbb4e2e4_4_k_cu_f9f43b01_187094cute7productE:
	.zero		1
	.type		_ZN40_INTERNAL_bbb4e2e4_4_k_cu_f9f43b01_187094cuda3std3__45__cpo3endE,@object
	.size		_ZN40_INTERNAL_bbb4e2e4_4_k_cu_f9f43b01_187094cuda3std3__45__cpo3endE,(_ZN40_INTERNAL_bbb4e2e4_4_k_cu_f9f43b01_187094cuda3std3__419piecewise_constructE - _ZN40_INTERNAL_bbb4e2e4_4_k_cu_f9f43b01_187094cuda3std3__45__cpo3endE)
_ZN40_INTERNAL_bbb4e2e4_4_k_cu_f9f43b01_187094cuda3std3__45__cpo3endE:
	.zero		1
	.type		_ZN40_INTERNAL_bbb4e2e4_4_k_cu_f9f43b01_187094cuda3std3__419piecewise_constructE,@object
	.size		_ZN40_INTERNAL_bbb4e2e4_4_k_cu_f9f43b01_187094cuda3std3__419piecewise_constructE,(_ZN40_INTERNAL_bbb4e2e4_4_k_cu_f9f43b01_187094cuda3std3__45__cpo4cendE - _ZN40_INTERNAL_bbb4e2e4_4_k_cu_f9f43b01_187094cuda3std3__419piecewise_constructE)
_ZN40_INTERNAL_bbb4e2e4_4_k_cu_f9f43b01_187094cuda3std3__419piecewise_constructE:
	.zero		1
	.type		_ZN40_INTERNAL_bbb4e2e4_4_k_cu_f9f43b01_187094cuda3std3__45__cpo4cendE,@object
	.size		_ZN40_INTERNAL_bbb4e2e4_4_k_cu_f9f43b01_187094cuda3std3__45__cpo4cendE,(_ZN40_INTERNAL_bbb4e2e4_4_k_cu_f9f43b01_187094cuda3std6ranges3__45__cpo4swapE - _ZN40_INTERNAL_bbb4e2e4_4_k_cu_f9f43b01_187094cuda3std3__45__cpo4cendE)
_ZN40_INTERNAL_bbb4e2e4_4_k_cu_f9f43b01_187094cuda3std3__45__cpo4cendE:
	.zero		1
	.type		_ZN40_INTERNAL_bbb4e2e4_4_k_cu_f9f43b01_187094cuda3std6ranges3__45__cpo4swapE,@object
	.size		_ZN40_INTERNAL_bbb4e2e4_4_k_cu_f9f43b01_187094cuda3std6ranges3__45__cpo4swapE,(.L_10 - _ZN40_INTERNAL_bbb4e2e4_4_k_cu_f9f43b01_187094cuda3std6ranges3__45__cpo4swapE)
_ZN40_INTERNAL_bbb4e2e4_4_k_cu_f9f43b01_187094cuda3std6ranges3__45__cpo4swapE:
	.zero		1
.L_10:


//--------------------- .nv.constant0._ZN7cutlass13device_kernelINS_4gemm6kernel13GemmUniversalIN4cute5tupleIJiiiiEEENS1_10collective13CollectiveMmaINS1_35MainloopSm100TmaUmmaWarpSpecializedILi20ELi2ELi4ENS5_IJNS4_1CILi2EEESB_NSA_ILi1EEEEEEEENS5_IJNSA_ILi256EEENSA_ILi64EEENSA_ILi32EEEEEENS_6half_tENS5_IJlSC_lEEESJ_SK_NS4_8TiledMMAINS4_8MMA_AtomIJNS4_26SM100_MMA_F16BF16_2x1SM_SSISJ_SJ_fLi256ELi64ELNS4_4UMMA5MajorE0ELSP_0ELNSO_7ScaleInE0ELSQ_0EEEEEENS4_6LayoutINS5_IJSC_SC_SC_EEENS5_IJNSA_ILi0EEESV_SV_EEEEENS5_IJNS4_10UnderscoreESY_SY_EEEEENS4_28SM100_TMA_2SM_LOAD_MULTICASTENS4_14ComposedLayoutINS4_7SwizzleILi2ELi4ELi3EEENS4_18smem_ptr_flag_bitsILi16EEENST_INS5_IJNSA_ILi8EEESH_EEENS5_IJSH_SC_EEEEEEEvNS4_8identityENS4_18SM100_TMA_2SM_LOADES1B_vS1C_EENS_8epilogue10collective18CollectiveEpilogueINS1F_23Sm100TmaWarpSpecializedILi3ELi2ELi32ELb1ELb0EEEJNS5_IJNSA_ILi128EEESG_SH_EEENS5_IJNST_IS1K_SC_EENST_ISH_SC_EEEEESJ_SK_SJ_SK_NS1F_6fusion15FusionCallbacksIS1J_NS1P_17LinearCombinationISJ_fSJ_fLNS_15FloatRoundStyleE2EEES1L_S1O_JEEENS4_5SM1004TMEM4LOAD26SM100_TMEM_LOAD_32dp32b32xENS4_13SM90_TMA_LOADES1B_NS4_39AutoVectorizingCopyWithAssumedAlignmentILi128EEENS4_14SM90_TMA_STOREES1B_S21_S21_EEEvvEEEEvNT_6ParamsE --------------------------
	.section	.nv.constant0._ZN7cutlass13device_kernelINS_4gemm6kernel13GemmUniversalIN4cute5tupleIJiiiiEEENS1_10collective13CollectiveMmaINS1_35MainloopSm100TmaUmmaWarpSpecializedILi20ELi2ELi4ENS5_IJNS4_1CILi2EEESB_NSA_ILi1EEEEEEEENS5_IJNSA_ILi256EEENSA_ILi64EEENSA_ILi32EEEEEENS_6half_tENS5_IJlSC_lEEESJ_SK_NS4_8TiledMMAINS4_8MMA_AtomIJNS4_26SM100_MMA_F16BF16_2x1SM_SSISJ_SJ_fLi256ELi64ELNS4_4UMMA5MajorE0ELSP_0ELNSO_7ScaleInE0ELSQ_0EEEEEENS4_6LayoutINS5_IJSC_SC_SC_EEENS5_IJNSA_ILi0EEESV_SV_EEEEENS5_IJNS4_10UnderscoreESY_SY_EEEEENS4_28SM100_TMA_2SM_LOAD_MULTICASTENS4_14ComposedLayoutINS4_7SwizzleILi2ELi4ELi3EEENS4_18smem_ptr_flag_bitsILi16EEENST_INS5_IJNSA_ILi8EEESH_EEENS5_IJSH_SC_EEEEEEEvNS4_8identityENS4_18SM100_TMA_2SM_LOADES1B_vS1C_EENS_8epilogue10collective18CollectiveEpilogueINS1F_23Sm100TmaWarpSpecializedILi3ELi2ELi32ELb1ELb0EEEJNS5_IJNSA_ILi128EEESG_SH_EEENS5_IJNST_IS1K_SC_EENST_ISH_SC_EEEEESJ_SK_SJ_SK_NS1F_6fusion15FusionCallbacksIS1J_NS1P_17LinearCombinationISJ_fSJ_fLNS_15FloatRoundStyleE2EEES1L_S1O_JEEENS4_5SM1004TMEM4LOAD26SM100_TMEM_LOAD_32dp32b32xENS4_13SM90_TMA_LOADES1B_NS4_39AutoVectorizingCopyWithAssumedAlignmentILi128EEENS4_14SM90_TMA_STOREES1B_S21_S21_EEEvvEEEEvNT_6ParamsE,"a",@progbits
	.sectionflags	@""
	.align	4
.nv.constant0._ZN7cutlass13device_kernelINS_4gemm6kernel13GemmUniversalIN4cute5tupleIJiiiiEEENS1_10collective13CollectiveMmaINS1_35MainloopSm100TmaUmmaWarpSpecializedILi20ELi2ELi4ENS5_IJNS4_1CILi2EEESB_NSA_ILi1EEEEEEEENS5_IJNSA_ILi256EEENSA_ILi64EEENSA_ILi32EEEEEENS_6half_tENS5_IJlSC_lEEESJ_SK_NS4_8TiledMMAINS4_8MMA_AtomIJNS4_26SM100_MMA_F16BF16_2x1SM_SSISJ_SJ_fLi256ELi64ELNS4_4UMMA5MajorE0ELSP_0ELNSO_7ScaleInE0ELSQ_0EEEEEENS4_6LayoutINS5_IJSC_SC_SC_EEENS5_IJNSA_ILi0EEESV_SV_EEEEENS5_IJNS4_10UnderscoreESY_SY_EEEEENS4_28SM100_TMA_2SM_LOAD_MULTICASTENS4_14ComposedLayoutINS4_7SwizzleILi2ELi4ELi3EEENS4_18smem_ptr_flag_bitsILi16EEENST_INS5_IJNSA_ILi8EEESH_EEENS5_IJSH_SC_EEEEEEEvNS4_8identityENS4_18SM100_TMA_2SM_LOADES1B_vS1C_EENS_8epilogue10collective18CollectiveEpilogueINS1F_23Sm100TmaWarpSpecializedILi3ELi2ELi32ELb1ELb0EEEJNS5_IJNSA_ILi128EEESG_SH_EEENS5_IJNST_IS1K_SC_EENST_ISH_SC_EEEEESJ_SK_SJ_SK_NS1F_6fusion15FusionCallbacksIS1J_NS1P_17LinearCombinationISJ_fSJ_fLNS_15FloatRoundStyleE2EEES1L_S1O_JEEENS4_5SM1004TMEM4LOAD26SM100_TMEM_LOAD_32dp32b32xENS4_13SM90_TMA_LOADES1B_NS4_39AutoVectorizingCopyWithAssumedAlignmentILi128EEENS4_14SM90_TMA_STOREES1B_S21_S21_EEEvvEEEEvNT_6ParamsE:
	.zero		2944


//--------------------- SYMBOLS --------------------------

	.type		.nv.reservedSmem.offset0,@object
	.size		.nv.reservedSmem.offset0,0x4
	.type		.nv.reservedSmem.cap,@object
	.size		.nv.reservedSmem.cap,0x4
	.type		__assertfail,@function
